	.target	sm_90a

	.elftype	@"ET_EXEC"


//--------------------- .note.nv.tkinfo           --------------------------
	.section	.note.nv.tkinfo,"",@"SHT_NOTE"
	.sectionflags	@"SHF_NOTE_NV_TKINFO"
	.tkinfo
        /*0018*/ 	.word	0x00000002
        /*0030*/ 	.string	""
        /*0030*/ 	.string	"ptxas"
        /*0030*/ 	.string	"Cuda compilation tools, release 13.0, V13.0.88"
        /*0030*/ 	.string	"Build cuda_13.0.r13.0/compiler.36424714_0"
        /*0030*/ 	.string	"-arch sm_90a -m 64 "



//--------------------- .note.nv.cuinfo           --------------------------
	.section	.note.nv.cuinfo,"",@"SHT_NOTE"
	.sectionflags	@"SHF_NOTE_NV_CUINFO"
        /*0018*/ 	.short	0x0002
        /*001a*/ 	.short	0x005a
        /*001c*/ 	.short	0x0082
	.zero		2


//--------------------- .nv.info                  --------------------------
	.section	.nv.info,"",@"SHT_CUDA_INFO"
	.align	4


	//----- nvinfo : EIATTR_REGCOUNT
	.align		4
        /*0000*/ 	.byte	0x04, 0x2f
        /*0002*/ 	.short	(.L_15 - .L_14)
	.align		4
.L_14:
        /*0004*/ 	.word	index@(_ZN7cutlass13device_kernelINS_4gemm6kernel13GemmUniversalIN4cute5tupleIJiiiiEEENS1_10collective13CollectiveMmaINS1_34MainloopSm90TmaGmmaWarpSpecializedILi3ENS5_IJNS4_1CILi1EEESB_SB_EEENS1_35KernelTmaWarpSpecializedCooperativeEEENS5_IJNSA_ILi128EEENSA_ILi64EEENSA_ILi32EEEEEENS_10tfloat32_tENS5_IJlSB_lEEESJ_SK_NS4_8TiledMMAINS4_8MMA_AtomIJNS4_4SM904GMMA29MMA_64x64x8_F32TF32TF32_SS_TNILNSO_7ScaleInE1ELSQ_1EEEEEENS4_6LayoutINS5_IJNSA_ILi2EEESB_SB_EEENS5_IJSB_NSA_ILi0EEESW_EEEEENS5_IJNS4_10UnderscoreESZ_SZ_EEEEENS4_13SM90_TMA_LOADENS4_14ComposedLayoutINS4_7SwizzleILi3ELi4ELi3EEENS4_18smem_ptr_flag_bitsILi32EEENST_INS5_IJNSA_ILi8EEESH_EEENS5_IJSH_SB_EEEEEEEvNS4_8identityES12_S1C_vS1D_EENS_8epilogue10collective6detail29Sm90TmaWarpSpecializedAdapterINS1G_15DefaultEpilogueISJ_SK_SK_NS1F_6thread17LinearCombinationISJ_Li1EffLNS1K_9ScaleType4KindE0ELNS_15FloatRoundStyleE2ESJ_EENS1_15EpilogueDefaultEEEEEvvEEEEvNT_6ParamsE)
        /*0008*/ 	.word	0x000000a8


	//----- nvinfo : EIATTR_FRAME_SIZE
	.align		4
.L_15:
        /*000c*/ 	.byte	0x04, 0x11
        /*000e*/ 	.short	(.L_17 - .L_16)
	.align		4
.L_16:
        /*0010*/ 	.word	index@(_ZN7cutlass13device_kernelINS_4gemm6kernel13GemmUniversalIN4cute5tupleIJiiiiEEENS1_10collective13CollectiveMmaINS1_34MainloopSm90TmaGmmaWarpSpecializedILi3ENS5_IJNS4_1CILi1EEESB_SB_EEENS1_35KernelTmaWarpSpecializedCooperativeEEENS5_IJNSA_ILi128EEENSA_ILi64EEENSA_ILi32EEEEEENS_10tfloat32_tENS5_IJlSB_lEEESJ_SK_NS4_8TiledMMAINS4_8MMA_AtomIJNS4_4SM904GMMA29MMA_64x64x8_F32TF32TF32_SS_TNILNSO_7ScaleInE1ELSQ_1EEEEEENS4_6LayoutINS5_IJNSA_ILi2EEESB_SB_EEENS5_IJSB_NSA_ILi0EEESW_EEEEENS5_IJNS4_10UnderscoreESZ_SZ_EEEEENS4_13SM90_TMA_LOADENS4_14ComposedLayoutINS4_7SwizzleILi3ELi4ELi3EEENS4_18smem_ptr_flag_bitsILi32EEENST_INS5_IJNSA_ILi8EEESH_EEENS5_IJSH_SB_EEEEEEEvNS4_8identityES12_S1C_vS1D_EENS_8epilogue10collective6detail29Sm90TmaWarpSpecializedAdapterINS1G_15DefaultEpilogueISJ_SK_SK_NS1F_6thread17LinearCombinationISJ_Li1EffLNS1K_9ScaleType4KindE0ELNS_15FloatRoundStyleE2ESJ_EENS1_15EpilogueDefaultEEEEEvvEEEEvNT_6ParamsE)
        /*0014*/ 	.word	0x00000000


	//----- nvinfo : EIATTR_MIN_STACK_SIZE
	.align		4
.L_17:
        /*0018*/ 	.byte	0x04, 0x12
        /*001a*/ 	.short	(.L_19 - .L_18)
	.align		4
.L_18:
        /*001c*/ 	.word	index@(_ZN7cutlass13device_kernelINS_4gemm6kernel13GemmUniversalIN4cute5tupleIJiiiiEEENS1_10collective13CollectiveMmaINS1_34MainloopSm90TmaGmmaWarpSpecializedILi3ENS5_IJNS4_1CILi1EEESB_SB_EEENS1_35KernelTmaWarpSpecializedCooperativeEEENS5_IJNSA_ILi128EEENSA_ILi64EEENSA_ILi32EEEEEENS_10tfloat32_tENS5_IJlSB_lEEESJ_SK_NS4_8TiledMMAINS4_8MMA_AtomIJNS4_4SM904GMMA29MMA_64x64x8_F32TF32TF32_SS_TNILNSO_7ScaleInE1ELSQ_1EEEEEENS4_6LayoutINS5_IJNSA_ILi2EEESB_SB_EEENS5_IJSB_NSA_ILi0EEESW_EEEEENS5_IJNS4_10UnderscoreESZ_SZ_EEEEENS4_13SM90_TMA_LOADENS4_14ComposedLayoutINS4_7SwizzleILi3ELi4ELi3EEENS4_18smem_ptr_flag_bitsILi32EEENST_INS5_IJNSA_ILi8EEESH_EEENS5_IJSH_SB_EEEEEEEvNS4_8identityES12_S1C_vS1D_EENS_8epilogue10collective6detail29Sm90TmaWarpSpecializedAdapterINS1G_15DefaultEpilogueISJ_SK_SK_NS1F_6thread17LinearCombinationISJ_Li1EffLNS1K_9ScaleType4KindE0ELNS_15FloatRoundStyleE2ESJ_EENS1_15EpilogueDefaultEEEEEvvEEEEvNT_6ParamsE)
        /*0020*/ 	.word	0x00000000
.L_19:


//--------------------- .nv.compat                --------------------------
	.section	.nv.compat,"",@"SHT_CUDA_COMPAT_INFO"
	.align	4
        /*0000*/ 	.byte	0x02, 0x09, 0x01, 0x00, 0x02, 0x02, 0x04, 0x00, 0x02, 0x05, 0x05, 0x00, 0x03, 0x07, 0x01, 0x01
        /*0010*/ 	.byte	0x02, 0x03, 0x01, 0x00, 0x02, 0x06, 0x01, 0x00, 0x04, 0x0b, 0x08, 0x00, 0x00, 0x00, 0x00, 0x00
        /*0020*/ 	.byte	0x00, 0x00, 0x00, 0x00


//--------------------- .nv.info._ZN7cutlass13device_kernelINS_4gemm6kernel13GemmUniversalIN4cute5tupleIJiiiiEEENS1_10collective13CollectiveMmaINS1_34MainloopSm90TmaGmmaWarpSpecializedILi3ENS5_IJNS4_1CILi1EEESB_SB_EEENS1_35KernelTmaWarpSpecializedCooperativeEEENS5_IJNSA_ILi128EEENSA_ILi64EEENSA_ILi32EEEEEENS_10tfloat32_tENS5_IJlSB_lEEESJ_SK_NS4_8TiledMMAINS4_8MMA_AtomIJNS4_4SM904GMMA29MMA_64x64x8_F32TF32TF32_SS_TNILNSO_7ScaleInE1ELSQ_1EEEEEENS4_6LayoutINS5_IJNSA_ILi2EEESB_SB_EEENS5_IJSB_NSA_ILi0EEESW_EEEEENS5_IJNS4_10UnderscoreESZ_SZ_EEEEENS4_13SM90_TMA_LOADENS4_14ComposedLayoutINS4_7SwizzleILi3ELi4ELi3EEENS4_18smem_ptr_flag_bitsILi32EEENST_INS5_IJNSA_ILi8EEESH_EEENS5_IJSH_SB_EEEEEEEvNS4_8identityES12_S1C_vS1D_EENS_8epilogue10collective6detail29Sm90TmaWarpSpecializedAdapterINS1G_15DefaultEpilogueISJ_SK_SK_NS1F_6thread17LinearCombinationISJ_Li1EffLNS1K_9ScaleType4KindE0ELNS_15FloatRoundStyleE2ESJ_EENS1_15EpilogueDefaultEEEEEvvEEEEvNT_6ParamsE --------------------------
	.section	.nv.info._ZN7cutlass13device_kernelINS_4gemm6kernel13GemmUniversalIN4cute5tupleIJiiiiEEENS1_10collective13CollectiveMmaINS1_34MainloopSm90TmaGmmaWarpSpecializedILi3ENS5_IJNS4_1CILi1EEESB_SB_EEENS1_35KernelTmaWarpSpecializedCooperativeEEENS5_IJNSA_ILi128EEENSA_ILi64EEENSA_ILi32EEEEEENS_10tfloat32_tENS5_IJlSB_lEEESJ_SK_NS4_8TiledMMAINS4_8MMA_AtomIJNS4_4SM904GMMA29MMA_64x64x8_F32TF32TF32_SS_TNILNSO_7ScaleInE1ELSQ_1EEEEEENS4_6LayoutINS5_IJNSA_ILi2EEESB_SB_EEENS5_IJSB_NSA_ILi0EEESW_EEEEENS5_IJNS4_10UnderscoreESZ_SZ_EEEEENS4_13SM90_TMA_LOADENS4_14ComposedLayoutINS4_7SwizzleILi3ELi4ELi3EEENS4_18smem_ptr_flag_bitsILi32EEENST_INS5_IJNSA_ILi8EEESH_EEENS5_IJSH_SB_EEEEEEEvNS4_8identityES12_S1C_vS1D_EENS_8epilogue10collective6detail29Sm90TmaWarpSpecializedAdapterINS1G_15DefaultEpilogueISJ_SK_SK_NS1F_6thread17LinearCombinationISJ_Li1EffLNS1K_9ScaleType4KindE0ELNS_15FloatRoundStyleE2ESJ_EENS1_15EpilogueDefaultEEEEEvvEEEEvNT_6ParamsE,"",@"SHT_CUDA_INFO"
	.sectionflags	@""
	.align	4


	//----- nvinfo : EIATTR_CUDA_API_VERSION
	.align		4
        /*0000*/ 	.byte	0x04, 0x37
        /*0002*/ 	.short	(.L_21 - .L_20)
.L_20:
        /*0004*/ 	.word	0x00000082


	//----- nvinfo : EIATTR_KPARAM_INFO
	.align		4
.L_21:
        /*0008*/ 	.byte	0x04, 0x17
        /*000a*/ 	.short	(.L_23 - .L_22)
.L_22:
        /*000c*/ 	.word	0x00000000
        /*0010*/ 	.short	0x0000
        /*0012*/ 	.short	0x0070
        /*0014*/ 	.byte	0x00, 0xf0, 0x01, 0x10


	//----- nvinfo : EIATTR_SPARSE_MMA_MASK
	.align		4
.L_23:
        /*0018*/ 	.byte	0x03, 0x50
        /*001a*/ 	.short	0x0000


	//----- nvinfo : EIATTR_MAXREG_COUNT
	.align		4
        /*001c*/ 	.byte	0x03, 0x1b
        /*001e*/ 	.short	0x00a8


	//----- nvinfo : EIATTR_NUM_BARRIERS
	.align		4
        /*0020*/ 	.byte	0x02, 0x4c
        /*0022*/ 	.byte	0x01
	.zero		1


	//----- nvinfo : EIATTR_EXTERNS
	.align		4
        /*0024*/ 	.byte	0x04, 0x0f
        /*0026*/ 	.short	(.L_25 - .L_24)


	//   ....[0]....
	.align		4
.L_24:
        /*0028*/ 	.word	index@(__assertfail)


	//----- nvinfo : EIATTR_MERCURY_ISA_VERSION
	.align		4
.L_25:
        /*002c*/ 	.byte	0x03, 0x5f
        /*002e*/ 	.short	0x0101


	//----- nvinfo : EIATTR_INT_WARP_WIDE_INSTR_OFFSETS
	.align		4
        /*0030*/ 	.byte	0x04, 0x31
        /*0032*/ 	.short	(.L_27 - .L_26)


	//   ....[0]....
.L_26:
        /*0034*/ 	.word	0x00000390


	//   ....[1]....
        /*0038*/ 	.word	0x000003c0


	//   ....[2]....
        /*003c*/ 	.word	0x000004a0


	//----- nvinfo : EIATTR_COOP_GROUP_MASK_REGIDS
	.align		4
.L_27:
        /*0040*/ 	.byte	0x04, 0x29
        /*0042*/ 	.short	(.L_29 - .L_28)


	//   ....[0]....
.L_28:
        /*0044*/ 	.word	0xffffffff


	//   ....[1]....
        /*0048*/ 	.word	0xffffffff


	//   ....[2]....
        /*004c*/ 	.word	0xffffffff


	//   ....[3]....
        /*0050*/ 	.word	0xffffffff


	//   ....[4]....
        /*0054*/ 	.word	0xffffffff


	//----- nvinfo : EIATTR_COOP_GROUP_INSTR_OFFSETS
	.align		4
.L_29:
        /*0058*/ 	.byte	0x04, 0x28
        /*005a*/ 	.short	(.L_31 - .L_30)


	//   ....[0]....
.L_30:
        /*005c*/ 	.word	0x00000060


	//   ....[1]....
        /*0060*/ 	.word	0x00000070


	//   ....[2]....
        /*0064*/ 	.word	0x00000130


	//   ....[3]....
        /*0068*/ 	.word	0x000002a0


	//   ....[4]....
        /*006c*/ 	.word	0x00000f50


	//----- nvinfo : EIATTR_REG_RECONFIG
	.align		4
.L_31:
        /*0070*/ 	.byte	0x01, 0x54
	.zero		2


	//----- nvinfo : EIATTR_SYSCALL_OFFSETS
	.align		4
        /*0074*/ 	.byte	0x04, 0x46
        /*0076*/ 	.short	(.L_33 - .L_32)


	//   ....[0]....
.L_32:
        /*0078*/ 	.word	0x00001110


	//----- nvinfo : EIATTR_MBARRIER_INSTR_OFFSETS
	.align		4
.L_33:
        /*007c*/ 	.byte	0x04, 0x39
        /*007e*/ 	.short	(.L_35 - .L_34)


	//   ....[0]....
.L_34:
        /*0080*/ 	.word	0x00000230
        /*0084*/ 	.word	0x000000ff
        /*0088*/ 	.word	0x00000000
        /*008c*/ 	.short	0x0100
        /*008e*/ 	.byte	0x08
	.zero		1


	//   ....[1]....
        /*0090*/ 	.word	0x00000240
        /*0094*/ 	.word	0x000000ff
        /*0098*/ 	.word	0x00000018
        /*009c*/ 	.short	0x0100
        /*009e*/ 	.byte	0x08
	.zero		1


	//   ....[2]....
        /*00a0*/ 	.word	0x00000250
        /*00a4*/ 	.word	0x000000ff
        /*00a8*/ 	.word	0x00000008
        /*00ac*/ 	.short	0x0100
        /*00ae*/ 	.byte	0x08
	.zero		1


	//   ....[3]....
        /*00b0*/ 	.word	0x00000260
        /*00b4*/ 	.word	0x000000ff
        /*00b8*/ 	.word	0x00000020
        /*00bc*/ 	.short	0x0100
        /*00be*/ 	.byte	0x08
	.zero		1


	//   ....[4]....
        /*00c0*/ 	.word	0x00000270
        /*00c4*/ 	.word	0x000000ff
        /*00c8*/ 	.word	0x00000010
        /*00cc*/ 	.short	0x0100
        /*00ce*/ 	.byte	0x08
	.zero		1


	//   ....[5]....
        /*00d0*/ 	.word	0x00000280
        /*00d4*/ 	.word	0x000000ff
        /*00d8*/ 	.word	0x00000028
        /*00dc*/ 	.short	0x0100
        /*00de*/ 	.byte	0x08
	.zero		1


	//   ....[6]....
        /*00e0*/ 	.word	0x00000510
        /*00e4*/ 	.word	0x000000ff
        /*00e8*/ 	.word	0x00000040
        /*00ec*/ 	.short	0x0100
        /*00ee*/ 	.byte	0x06
	.zero		1


	//   ....[7]....
        /*00f0*/ 	.word	0x00000570
        /*00f4*/ 	.word	0x000000ff
        /*00f8*/ 	.word	0x00000048
        /*00fc*/ 	.short	0x0100
        /*00fe*/ 	.byte	0x06
	.zero		1


	//   ....[8]....
        /*0100*/ 	.word	0x00001190
        /*0104*/ 	.word	0x00000003
        /*0108*/ 	.word	0x00000000
        /*010c*/ 	.short	0x010a
        /*010e*/ 	.byte	0x3f
	.zero		1


	//   ....[9]....
        /*0110*/ 	.word	0x000011d0
        /*0114*/ 	.word	0x00000003
        /*0118*/ 	.word	0x00000000
        /*011c*/ 	.short	0x010a
        /*011e*/ 	.byte	0x3f
	.zero		1


	//   ....[10]....
        /*0120*/ 	.word	0x00001570
        /*0124*/ 	.word	0x000000ff
        /*0128*/ 	.word	0x00000000
        /*012c*/ 	.short	0x010a
        /*012e*/ 	.byte	0x08
	.zero		1


	//   ....[11]....
        /*0130*/ 	.word	0x000015b0
        /*0134*/ 	.word	0x000000ff
        /*0138*/ 	.word	0x00000000
        /*013c*/ 	.short	0x010a
        /*013e*/ 	.byte	0x08
	.zero		1


	//   ....[12]....
        /*0140*/ 	.word	0x00001810
        /*0144*/ 	.word	0x000000ff
        /*0148*/ 	.word	0x00000000
        /*014c*/ 	.short	0x0101
        /*014e*/ 	.byte	0x08
	.zero		1


	//   ....[13]....
        /*0150*/ 	.word	0x00001a10
        /*0154*/ 	.word	0x000000ff
        /*0158*/ 	.word	0x00000000
        /*015c*/ 	.short	0x0101
        /*015e*/ 	.byte	0x06
	.zero		1


	//   ....[14]....
        /*0160*/ 	.word	0x00004f70
        /*0164*/ 	.word	0x0000000e
        /*0168*/ 	.word	0x00000018
        /*016c*/ 	.short	0x010a
        /*016e*/ 	.byte	0x3f
	.zero		1


	//   ....[15]....
        /*0170*/ 	.word	0x000052f0
        /*0174*/ 	.word	0x00000006
        /*0178*/ 	.word	0x00000048
        /*017c*/ 	.short	0x0101
        /*017e*/ 	.byte	0x3f
	.zero		1


	//   ....[16]....
        /*0180*/ 	.word	0x00005a20
        /*0184*/ 	.word	0x00000007
        /*0188*/ 	.word	0x00000000
        /*018c*/ 	.short	0x010a
        /*018e*/ 	.byte	0x3f
	.zero		1


	//   ....[17]....
        /*0190*/ 	.word	0x00005aa0
        /*0194*/ 	.word	0x00000009
        /*0198*/ 	.word	0x00000000
        /*019c*/ 	.short	0x010a
        /*019e*/ 	.byte	0x3f
	.zero		1


	//   ....[18]....
        /*01a0*/ 	.word	0x00005b30
        /*01a4*/ 	.word	0x00000003
        /*01a8*/ 	.word	0x00000000
        /*01ac*/ 	.short	0x010a
        /*01ae*/ 	.byte	0x3f
	.zero		1


	//   ....[19]....
        /*01b0*/ 	.word	0x00005b90
        /*01b4*/ 	.word	0x00000003
        /*01b8*/ 	.word	0x00000000
        /*01bc*/ 	.short	0x010a
        /*01be*/ 	.byte	0x3f
	.zero		1


	//   ....[20]....
        /*01c0*/ 	.word	0x00005bf0
        /*01c4*/ 	.word	0x00000004
        /*01c8*/ 	.word	0x00000000
        /*01cc*/ 	.short	0x010a
        /*01ce*/ 	.byte	0x3f
	.zero		1


	//   ....[21]....
        /*01d0*/ 	.word	0x00005cc0
        /*01d4*/ 	.word	0x0000000e
        /*01d8*/ 	.word	0x00000018
        /*01dc*/ 	.short	0x010a
        /*01de*/ 	.byte	0x3f
	.zero		1


	//   ....[22]....
        /*01e0*/ 	.word	0x00005d90
        /*01e4*/ 	.word	0x00000007
        /*01e8*/ 	.word	0x00000000
        /*01ec*/ 	.short	0x010a
        /*01ee*/ 	.byte	0x3f
	.zero		1


	//   ....[23]....
        /*01f0*/ 	.word	0x00005de0
        /*01f4*/ 	.word	0x00000009
        /*01f8*/ 	.word	0x00000000
        /*01fc*/ 	.short	0x010a
        /*01fe*/ 	.byte	0x3f
	.zero		1


	//----- nvinfo : EIATTR_NUM_MBARRIERS
	.align		4
.L_35:
        /*0200*/ 	.byte	0x03, 0x38
        /*0202*/ 	.short	0x0008


	//----- nvinfo : EIATTR_EXIT_INSTR_OFFSETS
	.align		4
        /*0204*/ 	.byte	0x04, 0x1c
        /*0206*/ 	.short	(.L_37 - .L_36)


	//   ....[0]....
.L_36:
        /*0208*/ 	.word	0x000005c0


	//   ....[1]....
        /*020c*/ 	.word	0x00000e80


	//   ....[2]....
        /*0210*/ 	.word	0x000045e0


	//   ....[3]....
        /*0214*/ 	.word	0x00004c10


	//   ....[4]....
        /*0218*/ 	.word	0x00005b80


	//----- nvinfo : EIATTR_MAX_THREADS
	.align		4
.L_37:
        /*021c*/ 	.byte	0x04, 0x05
        /*021e*/ 	.short	(.L_39 - .L_38)
.L_38:
        /*0220*/ 	.word	0x00000180
        /*0224*/ 	.word	0x00000001
        /*0228*/ 	.word	0x00000001


	//----- nvinfo : EIATTR_CRS_STACK_SIZE
	.align		4
.L_39:
        /*022c*/ 	.byte	0x04, 0x1e
        /*022e*/ 	.short	(.L_41 - .L_40)
.L_40:
        /*0230*/ 	.word	0x00000000


	//----- nvinfo : EIATTR_CBANK_PARAM_SIZE
	.align		4
.L_41:
        /*0234*/ 	.byte	0x03, 0x19
        /*0236*/ 	.short	0x0470


	//----- nvinfo : EIATTR_PARAM_CBANK
	.align		4
        /*0238*/ 	.byte	0x04, 0x0a
        /*023a*/ 	.short	(.L_43 - .L_42)
	.align		4
.L_42:
        /*023c*/ 	.word	index@(.nv.constant0._ZN7cutlass13device_kernelINS_4gemm6kernel13GemmUniversalIN4cute5tupleIJiiiiEEENS1_10collective13CollectiveMmaINS1_34MainloopSm90TmaGmmaWarpSpecializedILi3ENS5_IJNS4_1CILi1EEESB_SB_EEENS1_35KernelTmaWarpSpecializedCooperativeEEENS5_IJNSA_ILi128EEENSA_ILi64EEENSA_ILi32EEEEEENS_10tfloat32_tENS5_IJlSB_lEEESJ_SK_NS4_8TiledMMAINS4_8MMA_AtomIJNS4_4SM904GMMA29MMA_64x64x8_F32TF32TF32_SS_TNILNSO_7ScaleInE1ELSQ_1EEEEEENS4_6LayoutINS5_IJNSA_ILi2EEESB_SB_EEENS5_IJSB_NSA_ILi0EEESW_EEEEENS5_IJNS4_10UnderscoreESZ_SZ_EEEEENS4_13SM90_TMA_LOADENS4_14ComposedLayoutINS4_7SwizzleILi3ELi4ELi3EEENS4_18smem_ptr_flag_bitsILi32EEENST_INS5_IJNSA_ILi8EEESH_EEENS5_IJSH_SB_EEEEEEEvNS4_8identityES12_S1C_vS1D_EENS_8epilogue10collective6detail29Sm90TmaWarpSpecializedAdapterINS1G_15DefaultEpilogueISJ_SK_SK_NS1F_6thread17LinearCombinationISJ_Li1EffLNS1K_9ScaleType4KindE0ELNS_15FloatRoundStyleE2ESJ_EENS1_15EpilogueDefaultEEEEEvvEEEEvNT_6ParamsE)
        /*0240*/ 	.short	0x0210
        /*0242*/ 	.short	0x0470


	//----- nvinfo : EIATTR_SW_WAR
	.align		4
.L_43:
        /*0244*/ 	.byte	0x04, 0x36
        /*0246*/ 	.short	(.L_45 - .L_44)
.L_44:
        /*0248*/ 	.word	0x00000008
.L_45:


//--------------------- .nv.callgraph             --------------------------
	.section	.nv.callgraph,"",@"SHT_CUDA_CALLGRAPH"
	.align	4
	.sectionentsize	8
	.align		4
        /*0000*/ 	.word	0x00000000
	.align		4
        /*0004*/ 	.word	0xffffffff
	.align		4
        /*0008*/ 	.word	index@(_ZN7cutlass13device_kernelINS_4gemm6kernel13GemmUniversalIN4cute5tupleIJiiiiEEENS1_10collective13CollectiveMmaINS1_34MainloopSm90TmaGmmaWarpSpecializedILi3ENS5_IJNS4_1CILi1EEESB_SB_EEENS1_35KernelTmaWarpSpecializedCooperativeEEENS5_IJNSA_ILi128EEENSA_ILi64EEENSA_ILi32EEEEEENS_10tfloat32_tENS5_IJlSB_lEEESJ_SK_NS4_8TiledMMAINS4_8MMA_AtomIJNS4_4SM904GMMA29MMA_64x64x8_F32TF32TF32_SS_TNILNSO_7ScaleInE1ELSQ_1EEEEEENS4_6LayoutINS5_IJNSA_ILi2EEESB_SB_EEENS5_IJSB_NSA_ILi0EEESW_EEEEENS5_IJNS4_10UnderscoreESZ_SZ_EEEEENS4_13SM90_TMA_LOADENS4_14ComposedLayoutINS4_7SwizzleILi3ELi4ELi3EEENS4_18smem_ptr_flag_bitsILi32EEENST_INS5_IJNSA_ILi8EEESH_EEENS5_IJSH_SB_EEEEEEEvNS4_8identityES12_S1C_vS1D_EENS_8epilogue10collective6detail29Sm90TmaWarpSpecializedAdapterINS1G_15DefaultEpilogueISJ_SK_SK_NS1F_6thread17LinearCombinationISJ_Li1EffLNS1K_9ScaleType4KindE0ELNS_15FloatRoundStyleE2ESJ_EENS1_15EpilogueDefaultEEEEEvvEEEEvNT_6ParamsE)
	.align		4
        /*000c*/ 	.word	index@(__assertfail)
	.align		4
        /*0010*/ 	.word	0x00000000
	.align		4
        /*0014*/ 	.word	0xfffffffe
	.align		4
        /*0018*/ 	.word	0x00000000
	.align		4
        /*001c*/ 	.word	0xfffffffd
	.align		4
        /*0020*/ 	.word	0x00000000
	.align		4
        /*0024*/ 	.word	0xfffffffc


//--------------------- .nv.constant4             --------------------------
	.section	.nv.constant4,"a",@progbits
	.align	8
	.align		8
.nv.constant4:
        /*0000*/ 	.dword	__assertfail
	.align		8
        /*0008*/ 	.dword	__unnamed_1
	.align		8
        /*0010*/ 	.dword	_ZN39_INTERNAL_fb7e1dac_4_k_cu_5229581b_56944cuda3std3__45__cpo5beginE
	.align		8
        /*0018*/ 	.dword	_ZN39_INTERNAL_fb7e1dac_4_k_cu_5229581b_56944cuda3std3__45__cpo3endE
	.align		8
        /*0020*/ 	.dword	_ZN39_INTERNAL_fb7e1dac_4_k_cu_5229581b_56944cuda3std3__45__cpo6cbeginE
	.align		8
        /*0028*/ 	.dword	_ZN39_INTERNAL_fb7e1dac_4_k_cu_5229581b_56944cuda3std3__45__cpo4cendE
	.align		8
        /*0030*/ 	.dword	_ZN39_INTERNAL_fb7e1dac_4_k_cu_5229581b_56944cuda3std3__441_GLOBAL__N__fb7e1dac_4_k_cu_5229581b_56946ignoreE
	.align		8
        /*0038*/ 	.dword	_ZN39_INTERNAL_fb7e1dac_4_k_cu_5229581b_56944cuda3std3__419piecewise_constructE
	.align		8
        /*0040*/ 	.dword	_ZN39_INTERNAL_fb7e1dac_4_k_cu_5229581b_56944cuda3std3__48in_placeE
	.align		8
        /*0048*/ 	.dword	_ZN39_INTERNAL_fb7e1dac_4_k_cu_5229581b_56944cuda3std6ranges3__45__cpo4swapE
	.align		8
        /*0050*/ 	.dword	_ZN39_INTERNAL_fb7e1dac_4_k_cu_5229581b_56944cuda3std6ranges3__45__cpo9iter_moveE
	.align		8
        /*0058*/ 	.dword	_ZN39_INTERNAL_fb7e1dac_4_k_cu_5229581b_56944cute7productE
	.align		8
        /*0060*/ 	.dword	_ZN39_INTERNAL_fb7e1dac_4_k_cu_5229581b_56944cute1_E
	.align		8
        /*0068*/ 	.dword	$str$22
	.align		8
        /*0070*/ 	.dword	$str$23


//--------------------- .text._ZN7cutlass13device_kernelINS_4gemm6kernel13GemmUniversalIN4cute5tupleIJiiiiEEENS1_10collective13CollectiveMmaINS1_34MainloopSm90TmaGmmaWarpSpecializedILi3ENS5_IJNS4_1CILi1EEESB_SB_EEENS1_35KernelTmaWarpSpecializedCooperativeEEENS5_IJNSA_ILi128EEENSA_ILi64EEENSA_ILi32EEEEEENS_10tfloat32_tENS5_IJlSB_lEEESJ_SK_NS4_8TiledMMAINS4_8MMA_AtomIJNS4_4SM904GMMA29MMA_64x64x8_F32TF32TF32_SS_TNILNSO_7ScaleInE1ELSQ_1EEEEEENS4_6LayoutINS5_IJNSA_ILi2EEESB_SB_EEENS5_IJSB_NSA_ILi0EEESW_EEEEENS5_IJNS4_10UnderscoreESZ_SZ_EEEEENS4_13SM90_TMA_LOADENS4_14ComposedLayoutINS4_7SwizzleILi3ELi4ELi3EEENS4_18smem_ptr_flag_bitsILi32EEENST_INS5_IJNSA_ILi8EEESH_EEENS5_IJSH_SB_EEEEEEEvNS4_8identityES12_S1C_vS1D_EENS_8epilogue10collective6detail29Sm90TmaWarpSpecializedAdapterINS1G_15DefaultEpilogueISJ_SK_SK_NS1F_6thread17LinearCombinationISJ_Li1EffLNS1K_9ScaleType4KindE0ELNS_15FloatRoundStyleE2ESJ_EENS1_15EpilogueDefaultEEEEEvvEEEEvNT_6ParamsE --------------------------
	.section	.text._ZN7cutlass13device_kernelINS_4gemm6kernel13GemmUniversalIN4cute5tupleIJiiiiEEENS1_10collective13CollectiveMmaINS1_34MainloopSm90TmaGmmaWarpSpecializedILi3ENS5_IJNS4_1CILi1EEESB_SB_EEENS1_35KernelTmaWarpSpecializedCooperativeEEENS5_IJNSA_ILi128EEENSA_ILi64EEENSA_ILi32EEEEEENS_10tfloat32_tENS5_IJlSB_lEEESJ_SK_NS4_8TiledMMAINS4_8MMA_AtomIJNS4_4SM904GMMA29MMA_64x64x8_F32TF32TF32_SS_TNILNSO_7ScaleInE1ELSQ_1EEEEEENS4_6LayoutINS5_IJNSA_ILi2EEESB_SB_EEENS5_IJSB_NSA_ILi0EEESW_EEEEENS5_IJNS4_10UnderscoreESZ_SZ_EEEEENS4_13SM90_TMA_LOADENS4_14ComposedLayoutINS4_7SwizzleILi3ELi4ELi3EEENS4_18smem_ptr_flag_bitsILi32EEENST_INS5_IJNSA_ILi8EEESH_EEENS5_IJSH_SB_EEEEEEEvNS4_8identityES12_S1C_vS1D_EENS_8epilogue10collective6detail29Sm90TmaWarpSpecializedAdapterINS1G_15DefaultEpilogueISJ_SK_SK_NS1F_6thread17LinearCombinationISJ_Li1EffLNS1K_9ScaleType4KindE0ELNS_15FloatRoundStyleE2ESJ_EENS1_15EpilogueDefaultEEEEEvvEEEEvNT_6ParamsE,"ax",@progbits
	.align	128
.text._ZN7cutlass13device_kernelINS_4gemm6kernel13GemmUniversalIN4cute5tupleIJiiiiEEENS1_10collective13CollectiveMmaINS1_34MainloopSm90TmaGmmaWarpSpecializedILi3ENS5_IJNS4_1CILi1EEESB_SB_EEENS1_35KernelTmaWarpSpecializedCooperativeEEENS5_IJNSA_ILi128EEENSA_ILi64EEENSA_ILi32EEEEEENS_10tfloat32_tENS5_IJlSB_lEEESJ_SK_NS4_8TiledMMAINS4_8MMA_AtomIJNS4_4SM904GMMA29MMA_64x64x8_F32TF32TF32_SS_TNILNSO_7ScaleInE1ELSQ_1EEEEEENS4_6LayoutINS5_IJNSA_ILi2EEESB_SB_EEENS5_IJSB_NSA_ILi0EEESW_EEEEENS5_IJNS4_10UnderscoreESZ_SZ_EEEEENS4_13SM90_TMA_LOADENS4_14ComposedLayoutINS4_7SwizzleILi3ELi4ELi3EEENS4_18smem_ptr_flag_bitsILi32EEENST_INS5_IJNSA_ILi8EEESH_EEENS5_IJSH_SB_EEEEEEEvNS4_8identityES12_S1C_vS1D_EENS_8epilogue10collective6detail29Sm90TmaWarpSpecializedAdapterINS1G_15DefaultEpilogueISJ_SK_SK_NS1F_6thread17LinearCombinationISJ_Li1EffLNS1K_9ScaleType4KindE0ELNS_15FloatRoundStyleE2ESJ_EENS1_15EpilogueDefaultEEEEEvvEEEEvNT_6ParamsE:
        .type           _ZN7cutlass13device_kernelINS_4gemm6kernel13GemmUniversalIN4cute5tupleIJiiiiEEENS1_10collective13CollectiveMmaINS1_34MainloopSm90TmaGmmaWarpSpecializedILi3ENS5_IJNS4_1CILi1EEESB_SB_EEENS1_35KernelTmaWarpSpecializedCooperativeEEENS5_IJNSA_ILi128EEENSA_ILi64EEENSA_ILi32EEEEEENS_10tfloat32_tENS5_IJlSB_lEEESJ_SK_NS4_8TiledMMAINS4_8MMA_AtomIJNS4_4SM904GMMA29MMA_64x64x8_F32TF32TF32_SS_TNILNSO_7ScaleInE1ELSQ_1EEEEEENS4_6LayoutINS5_IJNSA_ILi2EEESB_SB_EEENS5_IJSB_NSA_ILi0EEESW_EEEEENS5_IJNS4_10UnderscoreESZ_SZ_EEEEENS4_13SM90_TMA_LOADENS4_14ComposedLayoutINS4_7SwizzleILi3ELi4ELi3EEENS4_18smem_ptr_flag_bitsILi32EEENST_INS5_IJNSA_ILi8EEESH_EEENS5_IJSH_SB_EEEEEEEvNS4_8identityES12_S1C_vS1D_EENS_8epilogue10collective6detail29Sm90TmaWarpSpecializedAdapterINS1G_15DefaultEpilogueISJ_SK_SK_NS1F_6thread17LinearCombinationISJ_Li1EffLNS1K_9ScaleType4KindE0ELNS_15FloatRoundStyleE2ESJ_EENS1_15EpilogueDefaultEEEEEvvEEEEvNT_6ParamsE,@function
        .size           _ZN7cutlass13device_kernelINS_4gemm6kernel13GemmUniversalIN4cute5tupleIJiiiiEEENS1_10collective13CollectiveMmaINS1_34MainloopSm90TmaGmmaWarpSpecializedILi3ENS5_IJNS4_1CILi1EEESB_SB_EEENS1_35KernelTmaWarpSpecializedCooperativeEEENS5_IJNSA_ILi128EEENSA_ILi64EEENSA_ILi32EEEEEENS_10tfloat32_tENS5_IJlSB_lEEESJ_SK_NS4_8TiledMMAINS4_8MMA_AtomIJNS4_4SM904GMMA29MMA_64x64x8_F32TF32TF32_SS_TNILNSO_7ScaleInE1ELSQ_1EEEEEENS4_6LayoutINS5_IJNSA_ILi2EEESB_SB_EEENS5_IJSB_NSA_ILi0EEESW_EEEEENS5_IJNS4_10UnderscoreESZ_SZ_EEEEENS4_13SM90_TMA_LOADENS4_14ComposedLayoutINS4_7SwizzleILi3ELi4ELi3EEENS4_18smem_ptr_flag_bitsILi32EEENST_INS5_IJNSA_ILi8EEESH_EEENS5_IJSH_SB_EEEEEEEvNS4_8identityES12_S1C_vS1D_EENS_8epilogue10collective6detail29Sm90TmaWarpSpecializedAdapterINS1G_15DefaultEpilogueISJ_SK_SK_NS1F_6thread17LinearCombinationISJ_Li1EffLNS1K_9ScaleType4KindE0ELNS_15FloatRoundStyleE2ESJ_EENS1_15EpilogueDefaultEEEEEvvEEEEvNT_6ParamsE,(.L_x_128 - _ZN7cutlass13device_kernelINS_4gemm6kernel13GemmUniversalIN4cute5tupleIJiiiiEEENS1_10collective13CollectiveMmaINS1_34MainloopSm90TmaGmmaWarpSpecializedILi3ENS5_IJNS4_1CILi1EEESB_SB_EEENS1_35KernelTmaWarpSpecializedCooperativeEEENS5_IJNSA_ILi128EEENSA_ILi64EEENSA_ILi32EEEEEENS_10tfloat32_tENS5_IJlSB_lEEESJ_SK_NS4_8TiledMMAINS4_8MMA_AtomIJNS4_4SM904GMMA29MMA_64x64x8_F32TF32TF32_SS_TNILNSO_7ScaleInE1ELSQ_1EEEEEENS4_6LayoutINS5_IJNSA_ILi2EEESB_SB_EEENS5_IJSB_NSA_ILi0EEESW_EEEEENS5_IJNS4_10UnderscoreESZ_SZ_EEEEENS4_13SM90_TMA_LOADENS4_14ComposedLayoutINS4_7SwizzleILi3ELi4ELi3EEENS4_18smem_ptr_flag_bitsILi32EEENST_INS5_IJNSA_ILi8EEESH_EEENS5_IJSH_SB_EEEEEEEvNS4_8identityES12_S1C_vS1D_EENS_8epilogue10collective6detail29Sm90TmaWarpSpecializedAdapterINS1G_15DefaultEpilogueISJ_SK_SK_NS1F_6thread17LinearCombinationISJ_Li1EffLNS1K_9ScaleType4KindE0ELNS_15FloatRoundStyleE2ESJ_EENS1_15EpilogueDefaultEEEEEvvEEEEvNT_6ParamsE)
        .other          _ZN7cutlass13device_kernelINS_4gemm6kernel13GemmUniversalIN4cute5tupleIJiiiiEEENS1_10collective13CollectiveMmaINS1_34MainloopSm90TmaGmmaWarpSpecializedILi3ENS5_IJNS4_1CILi1EEESB_SB_EEENS1_35KernelTmaWarpSpecializedCooperativeEEENS5_IJNSA_ILi128EEENSA_ILi64EEENSA_ILi32EEEEEENS_10tfloat32_tENS5_IJlSB_lEEESJ_SK_NS4_8TiledMMAINS4_8MMA_AtomIJNS4_4SM904GMMA29MMA_64x64x8_F32TF32TF32_SS_TNILNSO_7ScaleInE1ELSQ_1EEEEEENS4_6LayoutINS5_IJNSA_ILi2EEESB_SB_EEENS5_IJSB_NSA_ILi0EEESW_EEEEENS5_IJNS4_10UnderscoreESZ_SZ_EEEEENS4_13SM90_TMA_LOADENS4_14ComposedLayoutINS4_7SwizzleILi3ELi4ELi3EEENS4_18smem_ptr_flag_bitsILi32EEENST_INS5_IJNSA_ILi8EEESH_EEENS5_IJSH_SB_EEEEEEEvNS4_8identityES12_S1C_vS1D_EENS_8epilogue10collective6detail29Sm90TmaWarpSpecializedAdapterINS1G_15DefaultEpilogueISJ_SK_SK_NS1F_6thread17LinearCombinationISJ_Li1EffLNS1K_9ScaleType4KindE0ELNS_15FloatRoundStyleE2ESJ_EENS1_15EpilogueDefaultEEEEEvvEEEEvNT_6ParamsE,@"STO_CUDA_ENTRY STV_DEFAULT"
_ZN7cutlass13device_kernelINS_4gemm6kernel13GemmUniversalIN4cute5tupleIJiiiiEEENS1_10collective13CollectiveMmaINS1_34MainloopSm90TmaGmmaWarpSpecializedILi3ENS5_IJNS4_1CILi1EEESB_SB_EEENS1_35KernelTmaWarpSpecializedCooperativeEEENS5_IJNSA_ILi128EEENSA_ILi64EEENSA_ILi32EEEEEENS_10tfloat32_tENS5_IJlSB_lEEESJ_SK_NS4_8TiledMMAINS4_8MMA_AtomIJNS4_4SM904GMMA29MMA_64x64x8_F32TF32TF32_SS_TNILNSO_7ScaleInE1ELSQ_1EEEEEENS4_6LayoutINS5_IJNSA_ILi2EEESB_SB_EEENS5_IJSB_NSA_ILi0EEESW_EEEEENS5_IJNS4_10UnderscoreESZ_SZ_EEEEENS4_13SM90_TMA_LOADENS4_14ComposedLayoutINS4_7SwizzleILi3ELi4ELi3EEENS4_18smem_ptr_flag_bitsILi32EEENST_INS5_IJNSA_ILi8EEESH_EEENS5_IJSH_SB_EEEEEEEvNS4_8identityES12_S1C_vS1D_EENS_8epilogue10collective6detail29Sm90TmaWarpSpecializedAdapterINS1G_15DefaultEpilogueISJ_SK_SK_NS1F_6thread17LinearCombinationISJ_Li1EffLNS1K_9ScaleType4KindE0ELNS_15FloatRoundStyleE2ESJ_EENS1_15EpilogueDefaultEEEEEvvEEEEvNT_6ParamsE:
[----:B------:R-:W0:Y:S01]  /*0000*/  LDC R1, c[0x0][0x28] ;  /* 0x00000a00ff017b82 */ /* 0x000e220000000800 */
[----:B------:R-:W1:Y:S01]  /*0010*/  S2R R18, SR_TID.X ;  /* 0x0000000000127919 */ /* 0x000e620000002100 */
[----:B------:R-:W-:Y:S01]  /*0020*/  ELECT P0, URZ, PT ;  /* 0x00000000003f782f */ /* 0x000fe20003800000 */
[----:B------:R-:W-:Y:S01]  /*0030*/  BSSY B0, `(.L_x_0) ;  /* 0x000000f000007945 */ /* 0x000fe20003800000 */
[--C-:B-1----:R-:W-:Y:S02]  /*0040*/  SHF.R.U32.HI R0, RZ, 0x5, R18.reuse ;  /* 0x00000005ff007819 */ /* 0x102fe40000011612 */
[----:B------:R-:W-:-:S03]  /*0050*/  SHF.R.U32.HI R22, RZ, 0x7, R18 ;  /* 0x00000007ff167819 */ /* 0x000fc60000011612 */
[----:B------:R-:W1:Y:S04]  /*0060*/  SHFL.IDX PT, R5, R0, RZ, 0x1f ;  /* 0x00001fff00057589 */ /* 0x000e6800000e0000 */
[----:B------:R2:W3:Y:S01]  /*0070*/  SHFL.IDX PT, R8, R22, RZ, 0x1f ;  /* 0x00001fff16087589 */ /* 0x0004e200000e0000 */
[----:B-1----:R-:W-:-:S13]  /*0080*/  ISETP.NE.OR P0, PT, R5, RZ, !P0 ;  /* 0x000000ff0500720c */ /* 0x002fda0004705670 */
[----:B0-23--:R-:W-:Y:S05]  /*0090*/  @P0 BRA `(.L_x_1) ;  /* 0x0000000000200947 */ /* 0x00dfea0003800000 */
[----:B------:R-:W-:Y:S02]  /*00a0*/  ULDC.64 UR4, c[0x0][0x198] ;  /* 0x0000660000047ab9 */ /* 0x000fe40000000a00 */
[----:B------:R-:W-:Y:S02]  /*00b0*/  UIADD3 UR6, UP0, UR4, 0xf0, URZ ;  /* 0x000000f004067890 */ /* 0x000fe4000ff1e03f */
[----:B------:R-:W-:Y:S02]  /*00c0*/  UIADD3 UR4, UP1, UR4, 0x1f0, URZ ;  /* 0x000001f004047890 */ /* 0x000fe4000ff3e03f */
[----:B------:R-:W-:Y:S02]  /*00d0*/  UIADD3.X UR7, URZ, UR5, URZ, UP0, !UPT ;  /* 0x000000053f077290 */ /* 0x000fe400087fe43f */
[----:B------:R-:W-:-:S07]  /*00e0*/  UIADD3.X UR5, URZ, UR5, URZ, UP1, !UPT ;  /* 0x000000053f057290 */ /* 0x000fce0008ffe43f */
[----:B------:R0:W-:Y:S02]  /*00f0*/  UTMACCTL.PF [UR6] ;  /* 0x00000000060079b9 */ /* 0x0001e40008040000 */
[----:B------:R0:W-:Y:S02]  /*0100*/  UTMACCTL.PF [UR4] ;  /* 0x00000000040079b9 */ /* 0x0001e40008040000 */
[----:B0-----:R-:W-:Y:S01]  /*0110*/  NOP ;  /* 0x0000000000007918 */ /* 0x001fe20000000000 */
.L_x_1:
[----:B------:R-:W-:Y:S05]  /*0120*/  BSYNC B0 ;  /* 0x0000000000007941 */ /* 0x000fea0003800000 */
.L_x_0:
[----:B------:R-:W0:Y:S02]  /*0130*/  SHFL.IDX PT, R2, R0, RZ, 0x1f ;  /* 0x00001fff00027589 */ /* 0x000e2400000e0000 */
[----:B0-----:R-:W-:-:S13]  /*0140*/  ISETP.NE.AND P0, PT, R2, RZ, PT ;  /* 0x000000ff0200720c */ /* 0x001fda0003f05270 */
[----:B------:R-:W-:Y:S05]  /*0150*/  @P0 BRA `(.L_x_2) ;  /* 0x0000000000500947 */ /* 0x000fea0003800000 */
[----:B------:R-:W0:Y:S01]  /*0160*/  S2UR UR8, SR_CgaCtaId ;  /* 0x00000000000879c3 */ /* 0x000e220000008800 */
[----:B------:R-:W-:Y:S01]  /*0170*/  UMOV UR4, 0x400 ;  /* 0x0000040000047882 */ /* 0x000fe20000000000 */
[----:B------:R-:W-:Y:S01]  /*0180*/  UMOV UR5, 0x1 ;  /* 0x0000000100057882 */ /* 0x000fe20000000000 */
[----:B------:R-:W-:Y:S01]  /*0190*/  UMOV UR6, 0x100 ;  /* 0x0000010000067882 */ /* 0x000fe20000000000 */
[----:B------:R-:W-:Y:S01]  /*01a0*/  ELECT P0, URZ, PT ;  /* 0x00000000003f782f */ /* 0x000fe20003800000 */
[----:B------:R-:W-:-:S04]  /*01b0*/  UIADD3 UR6, -UR6, 0x100000, URZ ;  /* 0x0010000006067890 */ /* 0x000fc8000fffe13f */
[----:B------:R-:W-:Y:S02]  /*01c0*/  USHF.L.U32 UR7, UR6, 0xb, URZ ;  /* 0x0000000b06077899 */ /* 0x000fe4000800063f */
[----:B------:R-:W-:Y:S02]  /*01d0*/  USHF.L.U32 UR6, UR6, 0x1, URZ ;  /* 0x0000000106067899 */ /* 0x000fe4000800063f */
[----:B0-----:R-:W-:Y:S02]  /*01e0*/  ULEA UR8, UR8, UR4, 0x18 ;  /* 0x0000000408087291 */ /* 0x001fe4000f8ec03f */
[----:B------:R-:W-:-:S04]  /*01f0*/  UIADD3 UR4, -UR5, 0x100000, URZ ;  /* 0x0010000005047890 */ /* 0x000fc8000fffe13f */
[----:B------:R-:W-:Y:S02]  /*0200*/  USHF.L.U32 UR5, UR4, 0xb, URZ ;  /* 0x0000000b04057899 */ /* 0x000fe4000800063f */
[----:B------:R-:W-:Y:S01]  /*0210*/  USHF.L.U32 UR4, UR4, 0x1, URZ ;  /* 0x0000000104047899 */ /* 0x000fe2000800063f */
[----:B------:R-:W0:Y:S11]  /*0220*/  FENCE.VIEW.ASYNC.S ;  /* 0x00000000000073c6 */ /* 0x000e360000000000 */
[----:B0-----:R0:W1:Y:S01]  /*0230*/  SYNCS.EXCH.64 URZ, [UR8], UR4 ;  /* 0x00000004083f75b2 */ /* 0x0010620008000100 */
[----:B------:R0:W2:Y:S01]  /*0240*/  SYNCS.EXCH.64 URZ, [UR8+0x18], UR6 ;  /* 0x00001806083f75b2 */ /* 0x0000a20008000100 */
[----:B------:R0:W3:Y:S01]  /*0250*/  SYNCS.EXCH.64 URZ, [UR8+0x8], UR4 ;  /* 0x00000804083f75b2 */ /* 0x0000e20008000100 */
[----:B------:R0:W4:Y:S01]  /*0260*/  SYNCS.EXCH.64 URZ, [UR8+0x20], UR6 ;  /* 0x00002006083f75b2 */ /* 0x0001220008000100 */
[----:B------:R0:W0:Y:S01]  /*0270*/  SYNCS.EXCH.64 URZ, [UR8+0x10], UR4 ;  /* 0x00001004083f75b2 */ /* 0x0000220008000100 */
[----:B------:R0:W0:Y:S01]  /*0280*/  SYNCS.EXCH.64 URZ, [UR8+0x28], UR6 ;  /* 0x00002806083f75b2 */ /* 0x0000220008000100 */
[----:B------:R-:W-:Y:S01]  /*0290*/  NOP ;  /* 0x0000000000007918 */ /* 0x000fe20000000000 */
.L_x_2:
[----:B------:R-:W5:Y:S01]  /*02a0*/  SHFL.IDX PT, R0, R0, RZ, 0x1f ;  /* 0x00001fff00007589 */ /* 0x000f6200000e0000 */
[----:B------:R-:W-:Y:S01]  /*02b0*/  ELECT P0, URZ, PT ;  /* 0x00000000003f782f */ /* 0x000fe20003800000 */
[----:B------:R-:W1:Y:S01]  /*02c0*/  LDC R2, c[0x0][0x65c] ;  /* 0x00019700ff027b82 */ /* 0x000e620000000800 */
[----:B------:R-:W-:Y:S01]  /*02d0*/  SHF.R.S32.HI R6, RZ, 0x1f, R5 ;  /* 0x0000001fff067819 */ /* 0x000fe20000011405 */
[----:B------:R-:W2:Y:S01]  /*02e0*/  S2R R3, SR_CTAID.Y ;  /* 0x0000000000037919 */ /* 0x000ea20000002600 */
[----:B0-----:R-:W-:Y:S01]  /*02f0*/  UMOV UR4, 0x20 ;  /* 0x0000002000047882 */ /* 0x001fe20000000000 */
[----:B------:R-:W-:Y:S01]  /*0300*/  ISETP.NE.AND P2, PT, R8, RZ, PT ;  /* 0x000000ff0800720c */ /* 0x000fe20003f45270 */
[----:B------:R-:W-:Y:S01]  /*0310*/  NOP ;  /* 0x0000000000007918 */ /* 0x000fe20000000000 */
[----:B------:R-:W0:Y:S01]  /*0320*/  S2R R4, SR_CTAID.X ;  /* 0x0000000000047919 */ /* 0x000e220000002500 */
[----:B------:R-:W-:Y:S01]  /*0330*/  LEA.HI R6, R6, R5, RZ, 0x2 ;  /* 0x0000000506067211 */ /* 0x000fe200078f10ff */
[----:B------:R-:W-:Y:S01]  /*0340*/  NOP ;  /* 0x0000000000007918 */ /* 0x000fe20000000000 */
[----:B-----5:R-:W-:-:S02]  /*0350*/  ISETP.NE.OR P0, PT, R0, RZ, !P0 ;  /* 0x000000ff0000720c */ /* 0x020fc40004705670 */
[----:B-1----:R-:W-:-:S04]  /*0360*/  ISETP.NE.AND P3, PT, R2, 0x1, PT ;  /* 0x000000010200780c */ /* 0x002fc80003f65270 */
[----:B------:R-:W-:Y:S02]  /*0370*/  P2R R0, PR, RZ, 0x8 ;  /* 0x00000008ff007803 */ /* 0x000fe40000000000 */
[----:B------:R-:W-:-:S05]  /*0380*/  LOP3.LUT R0, R6, 0xfffffffc, RZ, 0xc0, !PT ;  /* 0xfffffffc06007812 */ /* 0x000fca00078ec0ff */
[----:B------:R-:W-:Y:S01]  /*0390*/  VOTEU.ALL UP0, P0 ;  /* 0x00000000003f7886 */ /* 0x000fe20000000000 */
[----:B------:R-:W-:Y:S01]  /*03a0*/  IMAD.IADD R0, R5, 0x1, -R0 ;  /* 0x0000000105007824 */ /* 0x000fe200078e0a00 */
[----:B------:R-:W0:Y:S01]  /*03b0*/  @P3 LDC R17, c[0x0][0x10] ;  /* 0x00000400ff113b82 */ /* 0x000e220000000800 */
[----:B------:R-:W-:Y:S01]  /*03c0*/  VOTEU.ALL UP1, P0 ;  /* 0x00000000003f7886 */ /* 0x000fe20000020000 */
[----:B--2---:R-:W-:Y:S01]  /*03d0*/  @P3 IMAD.MOV.U32 R6, RZ, RZ, R3 ;  /* 0x000000ffff063224 */ /* 0x004fe200078e0003 */
[----:B------:R-:W-:Y:S01]  /*03e0*/  @!UP0 UMOV UR6, 0x400 ;  /* 0x0000040000068882 */ /* 0x000fe20000000000 */
[----:B------:R-:W-:-:S04]  /*03f0*/  @!UP0 UIADD3 UR4, -UR4, 0x100000, URZ ;  /* 0x0010000004048890 */ /* 0x000fc8000fffe13f */
[----:B------:R-:W-:Y:S02]  /*0400*/  @!UP0 USHF.L.U32 UR5, UR4, 0xb, URZ ;  /* 0x0000000b04058899 */ /* 0x000fe4000800063f */
[----:B------:R-:W-:Y:S01]  /*0410*/  @!UP0 USHF.L.U32 UR4, UR4, 0x1, URZ ;  /* 0x0000000104048899 */ /* 0x000fe2000800063f */
[----:B------:R-:W-:Y:S02]  /*0420*/  @P3 IMAD.MOV.U32 R7, RZ, RZ, RZ ;  /* 0x000000ffff073224 */ /* 0x000fe400078e00ff */
[----:B------:R-:W-:Y:S01]  /*0430*/  IMAD.MOV.U32 R5, RZ, RZ, RZ ;  /* 0x000000ffff057224 */ /* 0x000fe200078e00ff */
[----:B------:R-:W1:Y:S01]  /*0440*/  @!UP0 S2UR UR7, SR_CgaCtaId ;  /* 0x00000000000789c3 */ /* 0x000e620000008800 */
[----:B------:R-:W-:-:S07]  /*0450*/  @P3 IMAD.MOV.U32 R11, RZ, RZ, RZ ;  /* 0x000000ffff0b3224 */ /* 0x000fce00078e00ff */
[----:B------:R-:W2:Y:S01]  /*0460*/  @!P3 LDC R9, c[0x0][0xc] ;  /* 0x00000300ff09bb82 */ /* 0x000ea20000000800 */
[----:B0-----:R-:W-:-:S04]  /*0470*/  @P3 IMAD.WIDE.U32 R16, R4, R17, R6 ;  /* 0x0000001104103225 */ /* 0x001fc800078e0006 */
[----:B------:R-:W-:Y:S01]  /*0480*/  @P3 IMAD.IADD R17, R17, 0x1, R11 ;  /* 0x0000000111113824 */ /* 0x000fe200078e020b */
[----:B-1----:R-:W-:Y:S01]  /*0490*/  @!UP0 ULEA UR6, UR7, UR6, 0x18 ;  /* 0x0000000607068291 */ /* 0x002fe2000f8ec03f */
[----:B------:R-:W-:Y:S01]  /*04a0*/  VOTEU.ALL UP0, P0 ;  /* 0x00000000003f7886 */ /* 0x000fe20000000000 */
[----:B------:R-:W-:-:S04]  /*04b0*/  ISETP.NE.AND P0, PT, R0, 0x3, PT ;  /* 0x000000030000780c */ /* 0x000fc80003f05270 */
[----:B------:R-:W-:Y:S01]  /*04c0*/  ISETP.EQ.OR P0, PT, R0, RZ, !P0 ;  /* 0x000000ff0000720c */ /* 0x000fe20004702670 */
[----:B--2---:R-:W-:-:S03]  /*04d0*/  @!P3 IMAD.WIDE.U32 R6, R9, R3, R4 ;  /* 0x000000030906b225 */ /* 0x004fc600078e0004 */
[C---:B------:R-:W-:Y:S01]  /*04e0*/  ISETP.EQ.AND P0, PT, R8.reuse, RZ, P0 ;  /* 0x000000ff0800720c */ /* 0x040fe20000702270 */
[----:B------:R-:W-:Y:S01]  /*04f0*/  VIADD R8, R8, 0xffffffff ;  /* 0xffffffff08087836 */ /* 0x000fe20000000000 */
[----:B------:R-:W0:Y:S02]  /*0500*/  FENCE.VIEW.ASYNC.S ;  /* 0x00000000000073c6 */ /* 0x000e240000000000 */
[----:B0-----:R0:W3:Y:S01]  /*0510*/  @!UP0 SYNCS.EXCH.64 URZ, [UR6+0x40], UR4 ;  /* 0x00004004063f85b2 */ /* 0x0010e20008000100 */
[----:B------:R-:W-:Y:S01]  /*0520*/  @!P3 IMAD.MOV.U32 R16, RZ, RZ, R6 ;  /* 0x000000ffff10b224 */ /* 0x000fe200078e0006 */
[----:B------:R-:W-:Y:S01]  /*0530*/  SEL R19, RZ, 0x1, !P0 ;  /* 0x00000001ff137807 */ /* 0x000fe20004000000 */
[----:B------:R-:W-:Y:S01]  /*0540*/  @!P3 IMAD.MOV.U32 R17, RZ, RZ, R7 ;  /* 0x000000ffff11b224 */ /* 0x000fe200078e0007 */
[----:B------:R-:W-:-:S04]  /*0550*/  ISETP.GE.U32.AND P1, PT, R8, 0x2, PT ;  /* 0x000000020800780c */ /* 0x000fc80003f26070 */
[----:B------:R-:W-:Y:S01]  /*0560*/  SEL R19, R19, 0x2, P1 ;  /* 0x0000000213137807 */ /* 0x000fe20000800000 */
[----:B------:R0:W3:Y:S01]  /*0570*/  @!UP1 SYNCS.EXCH.64 URZ, [UR6+0x48], UR4 ;  /* 0x00004804063f95b2 */ /* 0x0000e20008000100 */
[----:B------:R-:W-:Y:S01]  /*0580*/  NOP ;  /* 0x0000000000007918 */ /* 0x000fe20000000000 */
[----:B---34-:R-:W-:Y:S06]  /*0590*/  BAR.SYNC.DEFER_BLOCKING 0x0 ;  /* 0x0000000000007b1d */ /* 0x018fec0000010000 */
[----:B------:R-:W-:Y:S05]  /*05a0*/  @!P2 BRA `(.L_x_3) ;  /* 0x000000400010a947 */ /* 0x000fea0003800000 */
[----:B------:R-:W-:-:S13]  /*05b0*/  ISETP.GT.U32.AND P0, PT, R8, 0x1, PT ;  /* 0x000000010800780c */ /* 0x000fda0003f04070 */
[----:B0-----:R-:W-:Y:S05]  /*05c0*/  @P0 EXIT ;  /* 0x000000000000094d */ /* 0x001fea0003800000 */
[----:B------:R-:W-:Y:S01]  /*05d0*/  ULDC.64 UR4, c[0x0][0x650] ;  /* 0x0001940000047ab9 */ /* 0x000fe20000000a00 */
[----:B------:R-:W-:Y:S01]  /*05e0*/  PRMT R0, RZ, 0x7610, R0 ;  /* 0x00007610ff007816 */ /* 0x000fe20000000000 */
[----:B------:R-:W-:Y:S01]  /*05f0*/  IMAD.MOV.U32 R58, RZ, RZ, -0x1 ;  /* 0xffffffffff3a7424 */ /* 0x000fe200078e00ff */
[----:B------:R-:W-:Y:S01]  /*0600*/  ISETP.GE.U32.AND P0, PT, R16, UR4, PT ;  /* 0x0000000410007c0c */ /* 0x000fe2000bf06070 */
[----:B------:R-:W-:Y:S02]  /*0610*/  IMAD.MOV.U32 R59, RZ, RZ, -0x1 ;  /* 0xffffffffff3b7424 */ /* 0x000fe400078e00ff */
[----:B------:R-:W-:Y:S01]  /*0620*/  IMAD.MOV.U32 R57, RZ, RZ, -0x1 ;  /* 0xffffffffff397424 */ /* 0x000fe200078e00ff */
[----:B------:R-:W-:-:S13]  /*0630*/  ISETP.GE.U32.AND.EX P0, PT, R17, UR5, PT, P0 ;  /* 0x0000000511007c0c */ /* 0x000fda000bf06100 */
[----:B------:R-:W-:Y:S05]  /*0640*/  @P0 BRA `(.L_x_4) ;  /* 0x0000000400540947 */ /* 0x000fea0003800000 */
[----:B------:R-:W0:Y:S01]  /*0650*/  LDC.64 R14, c[0x0][0x628] ;  /* 0x00018a00ff0e7b82 */ /* 0x000e220000000a00 */
[----:B------:R-:W-:Y:S02]  /*0660*/  IMAD.MOV.U32 R6, RZ, RZ, R16 ;  /* 0x000000ffff067224 */ /* 0x000fe400078e0010 */
[----:B------:R-:W-:-:S05]  /*0670*/  IMAD.MOV.U32 R7, RZ, RZ, R17 ;  /* 0x000000ffff077224 */ /* 0x000fca00078e0011 */
[----:B------:R-:W1:Y:S08]  /*0680*/  LDC R0, c[0x0][0x630] ;  /* 0x00018c00ff007b82 */ /* 0x000e700000000800 */
[----:B------:R-:W2:Y:S01]  /*0690*/  LDC.64 R20, c[0x0][0x620] ;  /* 0x00018800ff147b82 */ /* 0x000ea20000000a00 */
[----:B0-----:R-:W-:-:S04]  /*06a0*/  ISETP.NE.U32.AND P0, PT, R14, RZ, PT ;  /* 0x000000ff0e00720c */ /* 0x001fc80003f05070 */
[----:B------:R-:W-:-:S13]  /*06b0*/  ISETP.NE.AND.EX P0, PT, R15, RZ, PT, P0 ;  /* 0x000000ff0f00720c */ /* 0x000fda0003f05300 */
[----:B-12---:R-:W-:Y:S05]  /*06c0*/  @!P0 BRA `(.L_x_5) ;  /* 0x0000000000288947 */ /* 0x006fea0003800000 */
[----:B------:R-:W0:Y:S02]  /*06d0*/  LDC R11, c[0x0][0x634] ;  /* 0x00018d00ff0b7b82 */ /* 0x000e240000000800 */
[----:B0-----:R-:W-:-:S05]  /*06e0*/  IADD3 R11, P0, R16, R11, RZ ;  /* 0x0000000b100b7210 */ /* 0x001fca0007f1e0ff */
[----:B------:R-:W-:-:S04]  /*06f0*/  IMAD.X R13, RZ, RZ, R17, P0 ;  /* 0x000000ffff0d7224 */ /* 0x000fc800000e0611 */
[----:B------:R-:W-:-:S04]  /*0700*/  IMAD.WIDE.U32 R6, R13, R14, RZ ;  /* 0x0000000e0d067225 */ /* 0x000fc800078e00ff */
[----:B------:R-:W-:-:S04]  /*0710*/  IMAD.WIDE.U32 R8, P0, R11, R15, R6 ;  /* 0x0000000f0b087225 */ /* 0x000fc80007800006 */
[----:B------:R-:W-:-:S04]  /*0720*/  IMAD.WIDE.U32 R6, R11, R14, RZ ;  /* 0x0000000e0b067225 */ /* 0x000fc800078e00ff */
[----:B------:R-:W-:Y:S01]  /*0730*/  IMAD.X R11, RZ, RZ, RZ, P0 ;  /* 0x000000ffff0b7224 */ /* 0x000fe200000e06ff */
[----:B------:R-:W-:Y:S01]  /*0740*/  IADD3 RZ, P0, R7, R8, RZ ;  /* 0x0000000807ff7210 */ /* 0x000fe20007f1e0ff */
[----:B------:R-:W-:-:S04]  /*0750*/  IMAD.MOV.U32 R10, RZ, RZ, R9 ;  /* 0x000000ffff0a7224 */ /* 0x000fc800078e0009 */
[----:B------:R-:W-:-:S08]  /*0760*/  IMAD.WIDE.U32.X R6, R13, R15, R10, P0 ;  /* 0x0000000f0d067225 */ /* 0x000fd000000e040a */
.L_x_5:
[-CC-:B------:R-:W-:Y:S01]  /*0770*/  SHF.R.U64 R57, R6, R0.reuse, R7.reuse ;  /* 0x0000000006397219 */ /* 0x180fe20000001207 */
[----:B------:R-:W0:Y:S01]  /*0780*/  LDC R10, c[0x0][0x618] ;  /* 0x00018600ff0a7b82 */ /* 0x000e220000000800 */
[----:B------:R-:W-:Y:S01]  /*0790*/  SHF.R.U32.HI R5, RZ, R0, R7 ;  /* 0x00000000ff057219 */ /* 0x000fe20000011607 */
[----:B------:R-:W-:Y:S01]  /*07a0*/  ULDC UR4, c[0x0][0x150] ;  /* 0x0000540000047ab9 */ /* 0x000fe20000000800 */
[----:B------:R-:W-:Y:S02]  /*07b0*/  IADD3 R9, P0, RZ, -R57, RZ ;  /* 0x80000039ff097210 */ /* 0x000fe40007f1e0ff */
[----:B------:R-:W-:-:S03]  /*07c0*/  I2FP.F32.U32 R0, R4 ;  /* 0x0000000400007245 */ /* 0x000fc60000201000 */
[----:B------:R-:W1:Y:S01]  /*07d0*/  LDC.64 R28, c[0x0][0x640] ;  /* 0x00019000ff1c7b82 */ /* 0x000e620000000a00 */
[----:B------:R-:W-:Y:S02]  /*07e0*/  IMAD.X R11, RZ, RZ, ~R5, P0 ;  /* 0x000000ffff0b7224 */ /* 0x000fe400000e0e05 */
[----:B------:R-:W-:Y:S01]  /*07f0*/  FMUL R0, R0, UR4 ;  /* 0x0000000400007c20 */ /* 0x000fe20008400000 */
[----:B------:R-:W-:Y:S01]  /*0800*/  IMAD.WIDE.U32 R6, R9, R20, R16 ;  /* 0x0000001409067225 */ /* 0x000fe200078e0010 */
[----:B------:R-:W-:-:S03]  /*0810*/  ULDC UR4, c[0x0][0x154] ;  /* 0x0000550000047ab9 */ /* 0x000fc60000000800 */
[----:B------:R-:W-:Y:S01]  /*0820*/  IMAD R8, R11, R20, RZ ;  /* 0x000000140b087224 */ /* 0x000fe200078e02ff */
[----:B------:R-:W2:Y:S01]  /*0830*/  LDC R5, c[0x0][0x144] ;  /* 0x00005100ff057b82 */ /* 0x000ea20000000800 */
[----:B------:R-:W3:Y:S02]  /*0840*/  F2I.U32.TRUNC.NTZ R0, R0 ;  /* 0x0000000000007305 */ /* 0x000ee4000020f000 */
[----:B------:R-:W-:-:S04]  /*0850*/  IMAD R9, R9, R21, R8 ;  /* 0x0000001509097224 */ /* 0x000fc800078e0208 */
[----:B------:R-:W-:Y:S01]  /*0860*/  IMAD.IADD R7, R7, 0x1, R9 ;  /* 0x0000000107077824 */ /* 0x000fe200078e0209 */
[----:B------:R-:W4:Y:S01]  /*0870*/  LDC R12, c[0x0][0x608] ;  /* 0x00018200ff0c7b82 */ /* 0x000f220000000800 */
[----:B------:R-:W-:-:S03]  /*0880*/  IMAD.MOV.U32 R9, RZ, RZ, -0x1 ;  /* 0xffffffffff097424 */ /* 0x000fc600078e00ff */
[-CC-:B0-----:R-:W-:Y:S02]  /*0890*/  SHF.R.U64 R20, R6, R10.reuse, R7.reuse ;  /* 0x0000000a06147219 */ /* 0x181fe40000001207 */
[----:B------:R-:W-:Y:S02]  /*08a0*/  I2FP.F32.U32 R6, R3 ;  /* 0x0000000300067245 */ /* 0x000fe40000201000 */
[----:B------:R-:W0:Y:S01]  /*08b0*/  LDC R26, c[0x0][0x658] ;  /* 0x00019600ff1a7b82 */ /* 0x000e220000000800 */
[----:B-1----:R-:W-:Y:S01]  /*08c0*/  ISETP.NE.U32.AND P0, PT, R28, RZ, PT ;  /* 0x000000ff1c00720c */ /* 0x002fe20003f05070 */
[----:B---3--:R-:W-:Y:S01]  /*08d0*/  IMAD.MOV R8, RZ, RZ, -R0 ;  /* 0x000000ffff087224 */ /* 0x008fe200078e0a00 */
[----:B------:R-:W-:Y:S01]  /*08e0*/  SHF.R.U32.HI R7, RZ, R10, R7 ;  /* 0x0000000aff077219 */ /* 0x000fe20000011607 */
[----:B------:R-:W-:Y:S01]  /*08f0*/  FMUL R6, R6, UR4 ;  /* 0x0000000406067c20 */ /* 0x000fe20008400000 */
[----:B------:R-:W-:-:S03]  /*0900*/  ISETP.NE.AND.EX P0, PT, R29, RZ, PT, P0 ;  /* 0x000000ff1d00720c */ /* 0x000fc60003f05300 */
[----:B------:R-:W1:Y:S01]  /*0910*/  LDC R14, c[0x0][0x148] ;  /* 0x00005200ff0e7b82 */ /* 0x000e620000000800 */
[----:B--2---:R-:W-:-:S07]  /*0920*/  IMAD R0, R5, R8, R4 ;  /* 0x0000000805007224 */ /* 0x004fce00078e0204 */
[----:B------:R-:W2:Y:S01]  /*0930*/  LDC R24, c[0x0][0x600] ;  /* 0x00018000ff187b82 */ /* 0x000ea20000000800 */
[-CC-:B----4-:R-:W-:Y:S02]  /*0940*/  SHF.R.U64 R30, R20, R12.reuse, R7.reuse ;  /* 0x0000000c141e7219 */ /* 0x190fe40000001207 */
[----:B------:R-:W-:Y:S01]  /*0950*/  SHF.R.U32.HI R5, RZ, R12, R7 ;  /* 0x0000000cff057219 */ /* 0x000fe20000011607 */
[----:B------:R-:W-:Y:S01]  /*0960*/  IMAD.MOV.U32 R7, RZ, RZ, 0x1 ;  /* 0x00000001ff077424 */ /* 0x000fe200078e00ff */
[----:B------:R3:W4:Y:S03]  /*0970*/  F2I.U32.TRUNC.NTZ R12, R6 ;  /* 0x00000006000c7305 */ /* 0x000726000020f000 */
[----:B------:R-:W1:Y:S01]  /*0980*/  LDC R15, c[0x0][0x648] ;  /* 0x00019200ff0f7b82 */ /* 0x000e620000000800 */
[-C--:B0-----:R-:W-:Y:S02]  /*0990*/  SHF.L.U32 R4, R9, R26.reuse, RZ ;  /* 0x0000001a09047219 */ /* 0x081fe400000006ff */
[----:B------:R-:W-:-:S02]  /*09a0*/  SHF.R.U64 R32, R30, R26, R5 ;  /* 0x0000001a1e207219 */ /* 0x000fc40000001205 */
[----:B------:R-:W-:Y:S02]  /*09b0*/  LOP3.LUT R11, RZ, R4, RZ, 0x33, !PT ;  /* 0x00000004ff0b7212 */ /* 0x000fe400078e33ff */
[-C--:B------:R-:W-:Y:S01]  /*09c0*/  SHF.R.U32.HI R5, RZ, R26.reuse, R5 ;  /* 0x0000001aff057219 */ /* 0x080fe20000011605 */
[----:B------:R-:W0:Y:S01]  /*09d0*/  LDC R21, c[0x0][0x638] ;  /* 0x00018e00ff157b82 */ /* 0x000e220000000800 */
[----:B------:R-:W-:Y:S01]  /*09e0*/  SHF.L.U32 R10, R7, R26, RZ ;  /* 0x0000001a070a7219 */ /* 0x000fe200000006ff */
[----:B------:R-:W-:-:S06]  /*09f0*/  IMAD.MOV.U32 R4, RZ, RZ, R32 ;  /* 0x000000ffff047224 */ /* 0x000fcc00078e0020 */
[----:B------:R-:W0:Y:S01]  /*0a00*/  LDC R58, c[0x0][0x610] ;  /* 0x00018400ff3a7b82 */ /* 0x000e220000000800 */
[----:B---34-:R-:W-:Y:S05]  /*0a10*/  @!P0 BRA `(.L_x_6) ;  /* 0x0000000000288947 */ /* 0x018fea0003800000 */
[----:B------:R-:W3:Y:S02]  /*0a20*/  LDC R9, c[0x0][0x64c] ;  /* 0x00019300ff097b82 */ /* 0x000ee40000000800 */
[----:B---3--:R-:W-:-:S05]  /*0a30*/  IADD3 R9, P0, R32, R9, RZ ;  /* 0x0000000920097210 */ /* 0x008fca0007f1e0ff */
        /* <DEDUP_REMOVED lines=8> */
.L_x_6:
[----:B-1----:R-:W-:Y:S01]  /*0ac0*/  SHF.R.U64 R4, R4, R15, R5 ;  /* 0x0000000f04047219 */ /* 0x002fe20000001205 */
[----:B--2---:R-:W-:Y:S01]  /*0ad0*/  VIADD R5, R24, 0xffffffff ;  /* 0xffffffff18057836 */ /* 0x004fe20000000000 */
[----:B------:R-:W-:Y:S01]  /*0ae0*/  LOP3.LUT R11, R30, R11, RZ, 0xc0, !PT ;  /* 0x0000000b1e0b7212 */ /* 0x000fe200078ec0ff */
[----:B------:R-:W-:Y:S02]  /*0af0*/  IMAD.MOV R12, RZ, RZ, -R12 ;  /* 0x000000ffff0c7224 */ /* 0x000fe400078e0a0c */
[----:B------:R-:W-:Y:S01]  /*0b00*/  IMAD.MOV R6, RZ, RZ, -R4 ;  /* 0x000000ffff067224 */ /* 0x000fe200078e0a04 */
[----:B------:R-:W-:Y:S01]  /*0b10*/  LOP3.LUT R5, R20, R5, RZ, 0xc0, !PT ;  /* 0x0000000514057212 */ /* 0x000fe200078ec0ff */
[----:B------:R-:W-:Y:S02]  /*0b20*/  @P3 IMAD R0, R14, R12, R3 ;  /* 0x0000000c0e003224 */ /* 0x000fe400078e0203 */
[----:B------:R-:W-:Y:S02]  /*0b30*/  IMAD R11, R10, R4, R11 ;  /* 0x000000040a0b7224 */ /* 0x000fe400078e020b */
[----:B0-----:R-:W-:-:S02]  /*0b40*/  IMAD R3, R6, R21, R32 ;  /* 0x0000001506037224 */ /* 0x001fc400078e0220 */
[----:B------:R-:W-:Y:S02]  /*0b50*/  IMAD R58, R11, R58, R0 ;  /* 0x0000003a0b3a7224 */ /* 0x000fe400078e0200 */
[----:B------:R-:W-:Y:S02]  /*0b60*/  IMAD R3, R3, R24, R5 ;  /* 0x0000001803037224 */ /* 0x000fe400078e0205 */
[----:B------:R-:W-:-:S03]  /*0b70*/  IMAD.MOV.U32 R0, RZ, RZ, 0x1 ;  /* 0x00000001ff007424 */ /* 0x000fc600078e00ff */
[----:B------:R-:W-:Y:S02]  /*0b80*/  SEL R59, R3, R58, !P3 ;  /* 0x0000003a033b7207 */ /* 0x000fe40005800000 */
[----:B------:R-:W-:-:S07]  /*0b90*/  SEL R58, R58, R3, !P3 ;  /* 0x000000033a3a7207 */ /* 0x000fce0005800000 */
.L_x_4:
[----:B------:R-:W-:-:S08]  /*0ba0*/  NOP ;  /* 0x0000000000007918 */ /* 0x000fd00000000000 */
[----:B------:R-:W0:Y:S02]  /*0bb0*/  USETMAXREG.TRY_ALLOC.CTAPOOL UP0, 0xe8 ;  /* 0x000000e8000079c8 */ /* 0x000e240008000600 */
[----:B0-----:R-:W-:-:S13]  /*0bc0*/  PLOP3.LUT P0, PT, PT, PT, UP0, 0x80, 0x0 ;  /* 0x000000000000781c */ /* 0x001fda0003f0f008 */
[----:B------:R-:W-:Y:S05]  /*0bd0*/  @!P0 BRA `(.L_x_4) ;  /* 0xfffffffc00f08947 */ /* 0x000fea000383ffff */
[----:B------:R-:W-:Y:S01]  /*0be0*/  ULDC.64 UR4, c[0x0][0x598] ;  /* 0x0001660000047ab9 */ /* 0x000fe20000000a00 */
[----:B------:R-:W-:Y:S01]  /*0bf0*/  ULDC.64 UR36, c[0x0][0x208] ;  /* 0x0000820000247ab9 */ /* 0x000fe20000000a00 */
[----:B------:R-:W-:-:S04]  /*0c00*/  ISETP.NE.U32.AND P0, PT, RZ, UR4, PT ;  /* 0x00000004ff007c0c */ /* 0x000fc8000bf05070 */
[----:B------:R-:W-:-:S13]  /*0c10*/  ISETP.NE.AND.EX P0, PT, RZ, UR5, PT, P0 ;  /* 0x00000005ff007c0c */ /* 0x000fda000bf05300 */
[----:B------:R-:W-:Y:S05]  /*0c20*/  @!P0 BRA `(.L_x_7) ;  /* 0x00000000001c8947 */ /* 0x000fea0003800000 */
[----:B------:R-:W0:Y:S02]  /*0c30*/  LDC.64 R4, c[0x0][0x598] ;  /* 0x00016600ff047b82 */ /* 0x000e240000000a00 */
[----:B0-----:R-:W2:Y:S02]  /*0c40*/  LDG.E.64 R4, desc[UR36][R4.64] ;  /* 0x0000002404047981 */ /* 0x001ea4000c1e1b00 */
[----:B--2---:R-:W-:-:S04]  /*0c50*/  ISETP.NE.U32.AND P0, PT, R4, RZ, PT ;  /* 0x000000ff0400720c */ /* 0x004fc80003f05070 */
[----:B------:R-:W-:-:S13]  /*0c60*/  ISETP.NE.AND.EX P0, PT, R5, RZ, PT, P0 ;  /* 0x000000ff0500720c */ /* 0x000fda0003f05300 */
[----:B------:R-:W-:Y:S05]  /*0c70*/  @!P0 BRA `(.L_x_7) ;  /* 0x0000000000088947 */ /* 0x000fea0003800000 */
[----:B------:R0:W5:Y:S01]  /*0c80*/  LD.E R23, desc[UR36][R4.64] ;  /* 0x0000002404177980 */ /* 0x000162000c101900 */
[----:B------:R-:W-:Y:S05]  /*0c90*/  BRA `(.L_x_8) ;  /* 0x0000000000247947 */ /* 0x000fea0003800000 */
.L_x_7:
[----:B------:R-:W-:Y:S02]  /*0ca0*/  ULDC.64 UR4, c[0x0][0x588] ;  /* 0x0001620000047ab9 */ /* 0x000fe40000000a00 */
[----:B------:R-:W-:-:S04]  /*0cb0*/  ISETP.NE.U32.AND P0, PT, RZ, UR4, PT ;  /* 0x00000004ff007c0c */ /* 0x000fc8000bf05070 */
[----:B------:R-:W-:-:S13]  /*0cc0*/  ISETP.NE.AND.EX P0, PT, RZ, UR5, PT, P0 ;  /* 0x00000005ff007c0c */ /* 0x000fda000bf05300 */
[----:B------:R-:W-:Y:S05]  /*0cd0*/  @!P0 BRA `(.L_x_9) ;  /* 0x00000000000c8947 */ /* 0x000fea0003800000 */
[----:B------:R-:W0:Y:S02]  /*0ce0*/  LDC.64 R4, c[0x0][0x588] ;  /* 0x00016200ff047b82 */ /* 0x000e240000000a00 */
[----:B0-----:R1:W5:Y:S01]  /*0cf0*/  LDG.E R23, desc[UR36][R4.64] ;  /* 0x0000002404177981 */ /* 0x001362000c1e1900 */
[----:B------:R-:W-:Y:S05]  /*0d00*/  BRA `(.L_x_8) ;  /* 0x0000000000087947 */ /* 0x000fea0003800000 */
.L_x_9:
[----:B------:R-:W-:Y:S02]  /*0d10*/  ULDC UR4, c[0x0][0x580] ;  /* 0x0001600000047ab9 */ /* 0x000fe40000000800 */
[----:B------:R-:W-:-:S07]  /*0d20*/  IMAD.U32 R23, RZ, RZ, UR4 ;  /* 0x00000004ff177e24 */ /* 0x000fce000f8e00ff */
.L_x_8:
[----:B------:R-:W-:Y:S02]  /*0d30*/  ULDC.64 UR4, c[0x0][0x5a0] ;  /* 0x0001680000047ab9 */ /* 0x000fe40000000a00 */
[----:B------:R-:W-:-:S04]  /*0d40*/  ISETP.NE.U32.AND P0, PT, RZ, UR4, PT ;  /* 0x00000004ff007c0c */ /* 0x000fc8000bf05070 */
[----:B------:R-:W-:-:S13]  /*0d50*/  ISETP.NE.AND.EX P0, PT, RZ, UR5, PT, P0 ;  /* 0x00000005ff007c0c */ /* 0x000fda000bf05300 */
[----:B------:R-:W-:Y:S05]  /*0d60*/  @!P0 BRA `(.L_x_10) ;  /* 0x00000000001c8947 */ /* 0x000fea0003800000 */
[----:B01----:R-:W0:Y:S02]  /*0d70*/  LDC.64 R4, c[0x0][0x5a0] ;  /* 0x00016800ff047b82 */ /* 0x003e240000000a00 */
[----:B0-----:R-:W2:Y:S02]  /*0d80*/  LDG.E.64 R4, desc[UR36][R4.64] ;  /* 0x0000002404047981 */ /* 0x001ea4000c1e1b00 */
[----:B--2---:R-:W-:-:S04]  /*0d90*/  ISETP.NE.U32.AND P0, PT, R4, RZ, PT ;  /* 0x000000ff0400720c */ /* 0x004fc80003f05070 */
[----:B------:R-:W-:-:S13]  /*0da0*/  ISETP.NE.AND.EX P0, PT, R5, RZ, PT, P0 ;  /* 0x000000ff0500720c */ /* 0x000fda0003f05300 */
[----:B------:R-:W-:Y:S05]  /*0db0*/  @!P0 BRA `(.L_x_10) ;  /* 0x0000000000088947 */ /* 0x000fea0003800000 */
[----:B------:R0:W5:Y:S01]  /*0dc0*/  LD.E R56, desc[UR36][R4.64] ;  /* 0x0000002404387980 */ /* 0x000162000c101900 */
[----:B------:R-:W-:Y:S05]  /*0dd0*/  BRA `(.L_x_11) ;  /* 0x0000000000247947 */ /* 0x000fea0003800000 */
.L_x_10:
[----:B------:R-:W-:Y:S02]  /*0de0*/  ULDC.64 UR4, c[0x0][0x590] ;  /* 0x0001640000047ab9 */ /* 0x000fe40000000a00 */
[----:B------:R-:W-:-:S04]  /*0df0*/  ISETP.NE.U32.AND P0, PT, RZ, UR4, PT ;  /* 0x00000004ff007c0c */ /* 0x000fc8000bf05070 */
[----:B------:R-:W-:-:S13]  /*0e00*/  ISETP.NE.AND.EX P0, PT, RZ, UR5, PT, P0 ;  /* 0x00000005ff007c0c */ /* 0x000fda000bf05300 */
[----:B------:R-:W-:Y:S05]  /*0e10*/  @!P0 BRA `(.L_x_12) ;  /* 0x00000000000c8947 */ /* 0x000fea0003800000 */
[----:B01----:R-:W0:Y:S02]  /*0e20*/  LDC.64 R4, c[0x0][0x590] ;  /* 0x00016400ff047b82 */ /* 0x003e240000000a00 */
[----:B0-----:R1:W5:Y:S01]  /*0e30*/  LDG.E R56, desc[UR36][R4.64] ;  /* 0x0000002404387981 */ /* 0x001362000c1e1900 */
[----:B------:R-:W-:Y:S05]  /*0e40*/  BRA `(.L_x_11) ;  /* 0x0000000000087947 */ /* 0x000fea0003800000 */
.L_x_12:
[----:B------:R-:W-:Y:S02]  /*0e50*/  ULDC UR4, c[0x0][0x584] ;  /* 0x0001610000047ab9 */ /* 0x000fe40000000800 */
[----:B------:R-:W-:-:S07]  /*0e60*/  IMAD.U32 R56, RZ, RZ, UR4 ;  /* 0x00000004ff387e24 */ /* 0x000fce000f8e00ff */
.L_x_11:
[----:B------:R-:W-:-:S13]  /*0e70*/  LOP3.LUT P0, RZ, R0, 0xff, RZ, 0xc0, !PT ;  /* 0x000000ff00ff7812 */ /* 0x000fda000780c0ff */
[----:B------:R-:W-:Y:S05]  /*0e80*/  @!P0 EXIT ;  /* 0x000000000000894d */ /* 0x000fea0003800000 */
[----:B------:R-:W-:Y:S01]  /*0e90*/  ULDC UR4, c[0x0][0x28c] ;  /* 0x0000a30000047ab9 */ /* 0x000fe20000000800 */
[----:B------:R-:W-:Y:S01]  /*0ea0*/  LOP3.LUT R62, R19, 0x1, RZ, 0xfc, !PT ;  /* 0x00000001133e7812 */ /* 0x000fe200078efcff */
[----:B------:R-:W-:Y:S01]  /*0eb0*/  UIADD3 UR4, UR4, 0x1f, URZ ;  /* 0x0000001f04047890 */ /* 0x000fe2000fffe03f */
[----:B------:R-:W-:Y:S01]  /*0ec0*/  UMOV UR38, URZ ;  /* 0x0000003f00267c82 */ /* 0x000fe20008000000 */
[----:B------:R-:W-:Y:S02]  /*0ed0*/  UMOV UR39, URZ ;  /* 0x0000003f00277c82 */ /* 0x000fe40008000000 */
[----:B------:R-:W-:-:S04]  /*0ee0*/  USHF.R.S32.HI UR5, URZ, 0x1f, UR4 ;  /* 0x0000001f3f057899 */ /* 0x000fc80008011404 */
[----:B------:R-:W-:-:S04]  /*0ef0*/  ULEA.HI UR5, UR5, UR4, URZ, 0x5 ;  /* 0x0000000405057291 */ /* 0x000fc8000f8f283f */
[----:B------:R-:W-:-:S12]  /*0f00*/  USHF.R.S32.HI UR40, URZ, 0x5, UR5 ;  /* 0x000000053f287899 */ /* 0x000fd80008011405 */
.L_x_94:
[----:B------:R-:W-:Y:S01]  /*0f10*/  LOP3.LUT R0, R18, 0x80, RZ, 0xc0, !PT ;  /* 0x0000008012007812 */ /* 0x000fe200078ec0ff */
[----:B------:R-:W2:Y:S01]  /*0f20*/  S2UR UR7, SR_CgaCtaId ;  /* 0x00000000000779c3 */ /* 0x000ea20000008800 */
[----:B------:R-:W-:Y:S02]  /*0f30*/  UMOV UR6, 0x400 ;  /* 0x0000040000067882 */ /* 0x000fe40000000000 */
[----:B------:R-:W-:-:S06]  /*0f40*/  SHF.R.U32.HI R0, RZ, 0x7, R0 ;  /* 0x00000007ff007819 */ /* 0x000fcc0000011600 */
[----:B---3--:R-:W3:Y:S01]  /*0f50*/  SHFL.IDX PT, R0, R0, RZ, 0x1f ;  /* 0x00001fff00007589 */ /* 0x008ee200000e0000 */
[----:B--2---:R-:W-:Y:S01]  /*0f60*/  ULEA UR42, UR7, UR6, 0x18 ;  /* 0x00000006072a7291 */ /* 0x004fe2000f8ec03f */
[----:B---3--:R-:W-:-:S13]  /*0f70*/  R2UR UR4, R0 ;  /* 0x00000000000472ca */ /* 0x008fda00000e0000 */
[----:B------:R-:W-:-:S04]  /*0f80*/  ULEA.HI UR5, UR4, UR4, URZ, 0x1 ;  /* 0x0000000404057291 */ /* 0x000fc8000f8f083f */
[----:B------:R-:W-:-:S04]  /*0f90*/  ULOP3.LUT UR5, UR5, 0x7fffe, URZ, 0xc0, !UPT ;  /* 0x0007fffe05057892 */ /* 0x000fc8000f8ec03f */
[----:B------:R-:W-:-:S03]  /*0fa0*/  UIADD3 UR5, UR4, -UR5, URZ ;  /* 0x8000000504057290 */ /* 0x000fc6000fffe03f */
[----:B------:R-:W-:Y:S01]  /*0fb0*/  ULDC UR4, c[0x0][0x28c] ;  /* 0x0000a30000047ab9 */ /* 0x000fe20000000800 */
[----:B------:R-:W-:Y:S01]  /*0fc0*/  ULEA UR5, UR5, UR42, 0xd ;  /* 0x0000002a05057291 */ /* 0x000fe2000f8e683f */
[----:B------:R-:W-:-:S03]  /*0fd0*/  ISETP.LT.AND P0, PT, RZ, UR4, PT ;  /* 0x00000004ff007c0c */ /* 0x000fc6000bf01270 */
[----:B------:R-:W-:-:S04]  /*0fe0*/  UIADD3 UR5, UR5, 0x100, URZ ;  /* 0x0000010005057890 */ /* 0x000fc8000fffe03f */
[----:B------:R-:W-:-:S04]  /*0ff0*/  USHF.R.U32.HI UR5, URZ, 0x4, UR5 ;  /* 0x000000043f057899 */ /* 0x000fc80008011605 */
[----:B------:R-:W-:Y:S02]  /*1000*/  ULOP3.LUT UR41, UR5, 0x3fff, URZ, 0xc0, !UPT ;  /* 0x00003fff05297892 */ /* 0x000fe4000f8ec03f */
[----:B-1--45:R-:W-:Y:S10]  /*1010*/  @P0 BRA `(.L_x_13) ;  /* 0x0000000000400947 */ /* 0x032ff40003800000 */
[----:B------:R-:W-:Y:S01]  /*1020*/  MOV R0, 0x0 ;  /* 0x0000000000007802 */ /* 0x000fe20000000f00 */
[----:B------:R-:W-:Y:S01]  /*1030*/  ULDC.64 UR4, c[0x4][0x68] ;  /* 0x01001a0000047ab9 */ /* 0x000fe20000000a00 */
[----:B------:R-:W-:Y:S01]  /*1040*/  ULDC.64 UR6, c[0x4][0x8] ;  /* 0x0100020000067ab9 */ /* 0x000fe20000000a00 */
[----:B01----:R-:W-:Y:S01]  /*1050*/  IMAD.U32 R4, RZ, RZ, UR4 ;  /* 0x00000004ff047e24 */ /* 0x003fe2000f8e00ff */
[----:B------:R0:W1:Y:S01]  /*1060*/  LDC.64 R14, c[0x4][R0] ;  /* 0x01000000000e7b82 */ /* 0x0000620000000a00 */
[----:B------:R-:W-:Y:S01]  /*1070*/  IMAD.U32 R5, RZ, RZ, UR5 ;  /* 0x00000005ff057e24 */ /* 0x000fe2000f8e00ff */
[----:B------:R-:W-:Y:S01]  /*1080*/  ULDC.64 UR4, c[0x4][0x70] ;  /* 0x01001c0000047ab9 */ /* 0x000fe20000000a00 */
[----:B------:R-:W-:Y:S02]  /*1090*/  IMAD.U32 R10, RZ, RZ, UR6 ;  /* 0x00000006ff0a7e24 */ /* 0x000fe4000f8e00ff */
[----:B------:R-:W-:Y:S02]  /*10a0*/  IMAD.U32 R6, RZ, RZ, UR4 ;  /* 0x00000004ff067e24 */ /* 0x000fe4000f8e00ff */
[----:B------:R-:W-:-:S02]  /*10b0*/  IMAD.U32 R7, RZ, RZ, UR5 ;  /* 0x00000005ff077e24 */ /* 0x000fc4000f8e00ff */
[----:B------:R-:W-:Y:S02]  /*10c0*/  IMAD.U32 R11, RZ, RZ, UR7 ;  /* 0x00000007ff0b7e24 */ /* 0x000fe4000f8e00ff */
[----:B------:R-:W-:Y:S02]  /*10d0*/  IMAD.MOV.U32 R8, RZ, RZ, 0x1e1 ;  /* 0x000001e1ff087424 */ /* 0x000fe400078e00ff */
[----:B------:R-:W-:Y:S02]  /*10e0*/  IMAD.MOV.U32 R12, RZ, RZ, 0x1 ;  /* 0x00000001ff0c7424 */ /* 0x000fe400078e00ff */
[----:B0-----:R-:W-:-:S07]  /*10f0*/  IMAD.MOV.U32 R13, RZ, RZ, RZ ;  /* 0x000000ffff0d7224 */ /* 0x001fce00078e00ff */
[----:B------:R-:W-:-:S07]  /*1100*/  LEPC R20, `(.L_x_13) ;  /* 0x000000001014794e */ /* 0x000fce0000000000 */
[----:B-1---5:R-:W-:Y:S05]  /*1110*/  CALL.ABS.NOINC R14 ;  /* 0x000000000e007343 */ /* 0x022fea0003c00000 */
.L_x_13:
[----:B------:R-:W-:-:S13]  /*1120*/  ISETP.NE.AND P0, PT, R62, 0x3, PT ;  /* 0x000000033e00780c */ /* 0x000fda0003f05270 */
[----:B------:R-:W-:Y:S05]  /*1130*/  @!P0 BRA `(.L_x_14) ;  /* 0x0000000000048947 */ /* 0x000fea0003800000 */
[----:B------:R-:W-:Y:S01]  /*1140*/  BPT.TRAP 0x1 ;  /* 0x000000040000795c */ /* 0x000fe20000300000 */
.L_x_14:
[----:B------:R-:W-:Y:S02]  /*1150*/  IMAD.U32 R3, RZ, RZ, UR39 ;  /* 0x00000027ff037e24 */ /* 0x000fe4000f8e00ff */
[----:B------:R-:W-:-:S03]  /*1160*/  IMAD.U32 R0, RZ, RZ, UR38 ;  /* 0x00000026ff007e24 */ /* 0x000fc6000f8e00ff */
[----:B------:R-:W-:Y:S02]  /*1170*/  LEA R3, R3, UR42, 0x3 ;  /* 0x0000002a03037c11 */ /* 0x000fe4000f8e18ff */
[----:B------:R-:W-:-:S04]  /*1180*/  SHF.L.U32 R0, R0, 0x1f, RZ ;  /* 0x0000001f00007819 */ /* 0x000fc800000006ff */
[----:B------:R2:W3:Y:S01]  /*1190*/  SYNCS.PHASECHK.TRANS64.TRYWAIT P1, [R3+URZ], R0 ;  /* 0x00000000030075a7 */ /* 0x0004e2000802017f */
[----:B------:R-:W-:Y:S05]  /*11a0*/  @!P0 BRA `(.L_x_15) ;  /* 0x0000000000048947 */ /* 0x000fea0003800000 */
[----:B------:R-:W-:Y:S01]  /*11b0*/  BPT.TRAP 0x1 ;  /* 0x000000040000795c */ /* 0x000fe20000300000 */
.L_x_15:
[----:B---3--:R-:W-:Y:S05]  /*11c0*/  @P1 BRA `(.L_x_16) ;  /* 0x0000000000081947 */ /* 0x008fea0003800000 */
[----:B------:R-:W3:Y:S02]  /*11d0*/  SYNCS.PHASECHK.TRANS64.TRYWAIT P1, [R3+URZ], R0 ;  /* 0x00000000030075a7 */ /* 0x000ee4000802017f */
[----:B---3--:R-:W-:Y:S05]  /*11e0*/  @!P1 BRA `(.L_x_17) ;  /* 0x0000004800689947 */ /* 0x008fea0003800000 */
.L_x_16:
[----:B------:R-:W-:-:S04]  /*11f0*/  UISETP.LT.AND UP0, UPT, UR40, 0x1, UPT ;  /* 0x000000012800788c */ /* 0x000fc8000bf01270 */
[----:B------:R-:W-:-:S04]  /*1200*/  USEL UR4, UR40, 0x1, UP0 ;  /* 0x0000000128047887 */ /* 0x000fc80008000000 */
[----:B------:R-:W-:-:S06]  /*1210*/  UIADD3 UR4, UR40, -UR4, URZ ;  /* 0x8000000428047290 */ /* 0x000fcc000fffe03f */
[----:B--23--:R-:W-:Y:S01]  /*1220*/  IMAD.U32 R0, RZ, RZ, UR4 ;  /* 0x00000004ff007e24 */ /* 0x00cfe2000f8e00ff */
[----:B------:R-:W-:Y:S05]  /*1230*/  WARPSYNC.ALL ;  /* 0x0000000000007948 */ /* 0x000fea0003800000 */
[----:B------:R-:W-:Y:S01]  /*1240*/  ISETP.GE.AND P1, PT, R0, 0x1, PT ;  /* 0x000000010000780c */ /* 0x000fe20003f26270 */
[----:B------:R-:W-:Y:S01]  /*1250*/  UIADD3 UR4, UR42, 0xc100, URZ ;  /* 0x0000c1002a047890 */ /* 0x000fe2000fffe03f */
[----:B------:R-:W-:Y:S01]  /*1260*/  WARPGROUP.ARRIVE ;  /* 0x00000000000079c5 */ /* 0x000fe20000000000 */
[----:B------:R-:W-:Y:S01]  /*1270*/  UMOV UR9, 0x40000040 ;  /* 0x4000004000097882 */ /* 0x000fe20000000000 */
[----:B------:R-:W-:Y:S01]  /*1280*/  UMOV UR11, 0x40000040 ;  /* 0x40000040000b7882 */ /* 0x000fe20000000000 */
[----:B------:R-:W-:-:S04]  /*1290*/  USHF.R.U32.HI UR4, URZ, 0x4, UR4 ;  /* 0x000000043f047899 */ /* 0x000fc80008011604 */
[----:B------:R-:W-:Y:S02]  /*12a0*/  ULOP3.LUT UR5, UR4, 0x3fff, URZ, 0xc0, !UPT ;  /* 0x00003fff04057892 */ /* 0x000fe4000f8ec03f */
[----:B------:R-:W-:Y:S02]  /*12b0*/  ULOP3.LUT UR4, UR41, 0x10000, URZ, 0xfc, !UPT ;  /* 0x0001000029047892 */ /* 0x000fe4000f8efc3f */
[----:B------:R-:W-:Y:S02]  /*12c0*/  ULOP3.LUT UR5, UR5, 0x10000, URZ, 0xfc, !UPT ;  /* 0x0001000005057892 */ /* 0x000fe4000f8efc3f */
[----:B------:R-:W-:Y:S02]  /*12d0*/  ULEA UR6, UR39, UR4, 0xa ;  /* 0x0000000427067291 */ /* 0x000fe4000f8e503f */
[----:B------:R-:W-:-:S05]  /*12e0*/  ULEA UR7, UR39, UR5, 0x9 ;  /* 0x0000000527077291 */ /* 0x000fca000f8e483f */
[----:B------:R-:W-:Y:S02]  /*12f0*/  UMOV UR8, UR6 ;  /* 0x0000000600087c82 */ /* 0x000fe40008000000 */
[----:B------:R-:W-:Y:S02]  /*1300*/  UMOV UR10, UR7 ;  /* 0x00000007000a7c82 */ /* 0x000fe40008000000 */
[----:B------:R-:W-:Y:S01]  /*1310*/  HGMMA.64x64x8.F32.TF32 R24, gdesc[UR8], RZ, !UPT, gsb0 ;  /* 0x04e00000081879f0 */ /* 0x000fe2000c0028ff */
[----:B------:R-:W-:Y:S02]  /*1320*/  UIADD3 UR8, UR6, 0x2, URZ ;  /* 0x0000000206087890 */ /* 0x000fe4000fffe03f */
[----:B------:R-:W-:Y:S01]  /*1330*/  UIADD3 UR10, UR7, 0x2, URZ ;  /* 0x00000002070a7890 */ /* 0x000fe2000fffe03f */
[----:B------:R-:W-:Y:S01]  /*1340*/  UMOV UR9, 0x40000040 ;  /* 0x4000004000097882 */ /* 0x000fe20000000000 */
[----:B------:R-:W-:Y:S01]  /*1350*/  UMOV UR11, 0x40000040 ;  /* 0x40000040000b7882 */ /* 0x000fe20000000000 */
[----:B------:R-:W-:-:S02]  /*1360*/  WARPGROUP.DEPBAR.LE gsb0, 0x0 ;  /* 0x00008000000079c5 */ /* 0x000fc40000010000 */
[----:B------:R-:W-:-:S06]  /*1370*/  WARPGROUP.ARRIVE ;  /* 0x00000000000079c5 */ /* 0x000fcc0000000000 */
[----:B------:R-:W-:Y:S01]  /*1380*/  HGMMA.64x64x8.F32.TF32 R24, gdesc[UR8], R24, gsb0 ;  /* 0x04e00000081879f0 */ /* 0x000fe20008002818 */
[----:B------:R-:W-:Y:S02]  /*1390*/  UIADD3 UR8, UR6, 0x4, URZ ;  /* 0x0000000406087890 */ /* 0x000fe4000fffe03f */
[----:B------:R-:W-:Y:S01]  /*13a0*/  UIADD3 UR10, UR7, 0x4, URZ ;  /* 0x00000004070a7890 */ /* 0x000fe2000fffe03f */
[----:B------:R-:W-:Y:S01]  /*13b0*/  UMOV UR9, 0x40000040 ;  /* 0x4000004000097882 */ /* 0x000fe20000000000 */
[----:B------:R-:W-:Y:S01]  /*13c0*/  UMOV UR11, 0x40000040 ;  /* 0x40000040000b7882 */ /* 0x000fe20000000000 */
[----:B------:R-:W-:Y:S02]  /*13d0*/  WARPGROUP.DEPBAR.LE gsb0, 0x0 ;  /* 0x00008000000079c5 */ /* 0x000fe40000010000 */
        /* <DEDUP_REMOVED lines=8> */
[----:B------:R-:W-:Y:S03]  /*1460*/  HGMMA.64x64x8.F32.TF32 R24, gdesc[UR8], R24, gsb0 ;  /* 0x04e00000081879f0 */ /* 0x000fe60008002818 */
[----:B------:R-:W-:Y:S02]  /*1470*/  WARPGROUP.DEPBAR.LE gsb0, 0x0 ;  /* 0x00008000000079c5 */ /* 0x000fe40000010000 */
[----:B------:R-:W-:Y:S05]  /*1480*/  @!P1 BRA `(.L_x_18) ;  /* 0x0000000400189947 */ /* 0x000fea0003800000 */
[----:B------:R-:W-:-:S04]  /*1490*/  UIADD3 UR6, UR39, 0x1, URZ ;  /* 0x0000000127067890 */ /* 0x000fc8000fffe03f */
[----:B------:R-:W-:-:S04]  /*14a0*/  UISETP.NE.AND UP0, UPT, UR6, 0x3, UPT ;  /* 0x000000030600788c */ /* 0x000fc8000bf05270 */
[----:B------:R-:W-:Y:S02]  /*14b0*/  USEL UR7, URZ, 0x1, UP0 ;  /* 0x000000013f077887 */ /* 0x000fe40008000000 */
[----:B------:R-:W-:Y:S02]  /*14c0*/  USEL UR6, UR6, URZ, UP0 ;  /* 0x0000003f06067287 */ /* 0x000fe40008000000 */
[----:B------:R-:W-:-:S06]  /*14d0*/  ULOP3.LUT UR7, UR38, UR7, URZ, 0x3c, !UPT ;  /* 0x0000000726077292 */ /* 0x000fcc000f8e3c3f */
[----:B01----:R-:W-:Y:S01]  /*14e0*/  IMAD.U32 R5, RZ, RZ, UR7 ;  /* 0x00000007ff057e24 */ /* 0x003fe2000f8e00ff */
[----:B------:R-:W-:-:S06]  /*14f0*/  UMOV UR7, UR39 ;  /* 0x0000002700077c82 */ /* 0x000fcc0008000000 */
.L_x_25:
[----:B01----:R-:W-:Y:S05]  /*1500*/  @!P0 BRA `(.L_x_19) ;  /* 0x0000000000048947 */ /* 0x003fea0003800000 */
[----:B------:R-:W-:Y:S01]  /*1510*/  BPT.TRAP 0x1 ;  /* 0x000000040000795c */ /* 0x000fe20000300000 */
.L_x_19:
[----:B------:R-:W0:Y:S01]  /*1520*/  S2UR UR9, SR_CgaCtaId ;  /* 0x00000000000979c3 */ /* 0x000e220000008800 */
[----:B------:R-:W-:Y:S01]  /*1530*/  UMOV UR8, 0x400 ;  /* 0x0000040000087882 */ /* 0x000fe20000000000 */
[----:B------:R-:W-:Y:S01]  /*1540*/  SHF.L.U32 R3, R5, 0x1f, RZ ;  /* 0x0000001f05037819 */ /* 0x000fe200000006ff */
[----:B0-----:R-:W-:-:S04]  /*1550*/  ULEA UR14, UR9, UR8, 0x18 ;  /* 0x00000008090e7291 */ /* 0x001fc8000f8ec03f */
[----:B------:R-:W-:-:S09]  /*1560*/  ULEA UR8, UR6, UR14, 0x3 ;  /* 0x0000000e06087291 */ /* 0x000fd2000f8e183f */
[----:B------:R0:W1:Y:S01]  /*1570*/  SYNCS.PHASECHK.TRANS64.TRYWAIT P1, [UR8], R3 ;  /* 0x00000003ff0075a7 */ /* 0x0000620008020148 */
[----:B------:R-:W-:Y:S05]  /*1580*/  @!P0 BRA `(.L_x_20) ;  /* 0x0000000000048947 */ /* 0x000fea0003800000 */
[----:B------:R-:W-:Y:S01]  /*1590*/  BPT.TRAP 0x1 ;  /* 0x000000040000795c */ /* 0x000fe20000300000 */
.L_x_20:
[----:B-1----:R-:W-:Y:S05]  /*15a0*/  @P1 BRA `(.L_x_21) ;  /* 0x0000000000081947 */ /* 0x002fea0003800000 */
[----:B------:R-:W1:Y:S02]  /*15b0*/  SYNCS.PHASECHK.TRANS64.TRYWAIT P1, [UR8], R3 ;  /* 0x00000003ff0075a7 */ /* 0x000e640008020148 */
[----:B-1----:R-:W-:Y:S05]  /*15c0*/  @!P1 BRA `(.L_x_22) ;  /* 0x0000004400849947 */ /* 0x002fea0003800000 */
.L_x_21:
[----:B------:R-:W-:Y:S01]  /*15d0*/  ULEA UR12, UR6, UR4, 0xa ;  /* 0x00000004060c7291 */ /* 0x000fe2000f8e503f */
[----:B------:R-:W-:Y:S01]  /*15e0*/  WARPGROUP.ARRIVE ;  /* 0x00000000000079c5 */ /* 0x000fe20000000000 */
[----:B------:R-:W-:Y:S01]  /*15f0*/  ULEA UR13, UR6, UR5, 0x9 ;  /* 0x00000005060d7291 */ /* 0x000fe2000f8e483f */
[----:B------:R-:W-:Y:S01]  /*1600*/  UMOV UR9, 0x40000040 ;  /* 0x4000004000097882 */ /* 0x000fe20000000000 */
[----:B------:R-:W-:-:S03]  /*1610*/  UMOV UR11, 0x40000040 ;  /* 0x40000040000b7882 */ /* 0x000fc60000000000 */
[----:B------:R-:W-:Y:S02]  /*1620*/  UMOV UR8, UR12 ;  /* 0x0000000c00087c82 */ /* 0x000fe40008000000 */
[----:B------:R-:W-:Y:S02]  /*1630*/  UMOV UR10, UR13 ;  /* 0x0000000d000a7c82 */ /* 0x000fe40008000000 */
[----:B------:R-:W-:Y:S01]  /*1640*/  HGMMA.64x64x8.F32.TF32 R24, gdesc[UR8], R24, gsb0 ;  /* 0x04e00000081879f0 */ /* 0x000fe20008002818 */
        /* <DEDUP_REMOVED lines=23> */
[----:B------:R-:W-:Y:S01]  /*17c0*/  BPT.TRAP 0x1 ;  /* 0x000000040000795c */ /* 0x000fe20000300000 */
.L_x_23:
[----:B------:R-:W-:Y:S01]  /*17d0*/  ULEA UR8, UR7, UR14, 0x3 ;  /* 0x0000000e07087291 */ /* 0x000fe2000f8e183f */
[----:B------:R-:W-:-:S03]  /*17e0*/  ISETP.GT.U32.AND P1, PT, R19, 0x1, PT ;  /* 0x000000011300780c */ /* 0x000fc60003f24070 */
[----:B------:R-:W-:-:S04]  /*17f0*/  UIADD3 UR8, UR8, 0x18, URZ ;  /* 0x0000001808087890 */ /* 0x000fc8000fffe03f */
[----:B------:R-:W-:-:S09]  /*1800*/  UPRMT UR8, URZ, 0x654, UR8 ;  /* 0x000006543f087896 */ /* 0x000fd20008000008 */
[----:B------:R-:W-:Y:S01]  /*1810*/  SYNCS.ARRIVE.TRANS64.RED.A1T0 RZ, [UR8], RZ ;  /* 0x000000ffffff79a7 */ /* 0x000fe20008100408 */
[----:B------:R-:W-:Y:S05]  /*1820*/  @P1 BRA `(.L_x_24) ;  /* 0x0000000000041947 */ /* 0x000fea0003800000 */
[----:B------:R-:W-:Y:S01]  /*1830*/  BPT.TRAP 0x1 ;  /* 0x000000040000795c */ /* 0x000fe20000300000 */
.L_x_24:
[----:B------:R-:W-:Y:S01]  /*1840*/  UIADD3 UR6, UR6, 0x1, URZ ;  /* 0x0000000106067890 */ /* 0x000fe2000fffe03f */
[C---:B------:R-:W-:Y:S01]  /*1850*/  ISETP.GT.AND P1, PT, R0.reuse, 0x1, PT ;  /* 0x000000010000780c */ /* 0x040fe20003f24270 */
[----:B------:R-:W-:Y:S01]  /*1860*/  UIADD3 UR7, UR7, 0x1, URZ ;  /* 0x0000000107077890 */ /* 0x000fe2000fffe03f */
[----:B------:R-:W-:Y:S01]  /*1870*/  VIADD R0, R0, 0xffffffff ;  /* 0xffffffff00007836 */ /* 0x000fe20000000000 */
[----:B------:R-:W-:Y:S02]  /*1880*/  UISETP.NE.AND UP0, UPT, UR6, 0x3, UPT ;  /* 0x000000030600788c */ /* 0x000fe4000bf05270 */
[----:B------:R-:W-:Y:S02]  /*1890*/  UISETP.NE.AND UP1, UPT, UR7, 0x3, UPT ;  /* 0x000000030700788c */ /* 0x000fe4000bf25270 */
[----:B------:R-:W-:Y:S02]  /*18a0*/  USEL UR8, URZ, 0x1, UP0 ;  /* 0x000000013f087887 */ /* 0x000fe40008000000 */
[----:B------:R-:W-:-:S02]  /*18b0*/  USEL UR6, UR6, URZ, UP0 ;  /* 0x0000003f06067287 */ /* 0x000fc40008000000 */
[----:B------:R-:W-:Y:S02]  /*18c0*/  USEL UR7, UR7, URZ, UP1 ;  /* 0x0000003f07077287 */ /* 0x000fe40008800000 */
[----:B------:R-:W-:Y:S01]  /*18d0*/  LOP3.LUT R5, R5, UR8, RZ, 0x3c, !PT ;  /* 0x0000000805057c12 */ /* 0x000fe2000f8e3cff */
[----:B------:R-:W-:Y:S09]  /*18e0*/  @P1 BRA `(.L_x_25) ;  /* 0xfffffffc00041947 */ /* 0x000ff2000383ffff */
.L_x_18:
[----:B------:R-:W2:Y:S02]  /*18f0*/  LDC R0, c[0x0][0x28c] ;  /* 0x0000a300ff007b82 */ /* 0x000ea40000000800 */
[----:B--2---:R-:W-:-:S13]  /*1900*/  ISETP.GE.AND P1, PT, R0, 0x1, PT ;  /* 0x000000010000780c */ /* 0x004fda0003f26270 */
[----:B------:R-:W-:Y:S05]  /*1910*/  @!P1 BRA `(.L_x_26) ;  /* 0x0000000000489947 */ /* 0x000fea0003800000 */
[----:B------:R-:W-:Y:S05]  /*1920*/  @!P0 BRA `(.L_x_27) ;  /* 0x0000000000048947 */ /* 0x000fea0003800000 */
[----:B------:R-:W-:Y:S01]  /*1930*/  BPT.TRAP 0x1 ;  /* 0x000000040000795c */ /* 0x000fe20000300000 */
.L_x_27:
[----:B------:R-:W2:Y:S01]  /*1940*/  S2UR UR7, SR_CgaCtaId ;  /* 0x00000000000779c3 */ /* 0x000ea20000008800 */
[----:B------:R-:W-:Y:S01]  /*1950*/  UISETP.LT.AND UP0, UPT, UR40, 0x1, UPT ;  /* 0x000000012800788c */ /* 0x000fe2000bf01270 */
[----:B------:R-:W-:-:S03]  /*1960*/  ISETP.GT.U32.AND P0, PT, R19, 0x1, PT ;  /* 0x000000011300780c */ /* 0x000fc60003f04070 */
[----:B------:R-:W-:-:S04]  /*1970*/  USEL UR6, UR40, 0x1, UP0 ;  /* 0x0000000128067887 */ /* 0x000fc80008000000 */
[----:B------:R-:W-:-:S04]  /*1980*/  UIADD3 UR6, UR39, UR40, -UR6 ;  /* 0x0000002827067290 */ /* 0x000fc8000fffe806 */
[----:B------:R-:W-:-:S04]  /*1990*/  UIMAD.WIDE.U32 UR4, UR6, -0x55555555, URZ ;  /* 0xaaaaaaab060478a5 */ /* 0x000fc8000f8e003f */
[----:B------:R-:W-:-:S03]  /*19a0*/  USHF.R.U32.HI UR4, URZ, 0x1, UR5 ;  /* 0x000000013f047899 */ /* 0x000fc60008011605 */
[----:B------:R-:W-:Y:S01]  /*19b0*/  UMOV UR5, 0x400 ;  /* 0x0000040000057882 */ /* 0x000fe20000000000 */
[----:B------:R-:W-:Y:S02]  /*19c0*/  UIMAD UR6, UR4, -0x3, UR6 ;  /* 0xfffffffd040678a4 */ /* 0x000fe4000f8e0206 */
[----:B--2---:R-:W-:-:S04]  /*19d0*/  ULEA UR5, UR7, UR5, 0x18 ;  /* 0x0000000507057291 */ /* 0x004fc8000f8ec03f */
[----:B------:R-:W-:-:S04]  /*19e0*/  ULEA UR6, UR6, UR5, 0x3 ;  /* 0x0000000506067291 */ /* 0x000fc8000f8e183f */
[----:B------:R-:W-:-:S04]  /*19f0*/  UIADD3 UR6, UR6, 0x18, URZ ;  /* 0x0000001806067890 */ /* 0x000fc8000fffe03f */
[----:B------:R-:W-:-:S09]  /*1a00*/  UPRMT UR6, URZ, 0x654, UR6 ;  /* 0x000006543f067896 */ /* 0x000fd20008000006 */
[----:B------:R-:W-:Y:S01]  /*1a10*/  SYNCS.ARRIVE.TRANS64.RED.A1T0 RZ, [UR6], RZ ;  /* 0x000000ffffff79a7 */ /* 0x000fe20008100406 */
[----:B------:R-:W-:Y:S05]  /*1a20*/  @P0 BRA `(.L_x_26) ;  /* 0x0000000000040947 */ /* 0x000fea0003800000 */
[----:B------:R-:W-:Y:S01]  /*1a30*/  BPT.TRAP 0x1 ;  /* 0x000000040000795c */ /* 0x000fe20000300000 */
.L_x_26:
[----:B------:R-:W2:Y:S01]  /*1a40*/  LDC R6, c[0x0][0x288] ;  /* 0x0000a200ff067b82 */ /* 0x000ea20000000800 */
[C---:B01----:R-:W-:Y:S01]  /*1a50*/  LOP3.LUT R5, R18.reuse, 0x3, RZ, 0xc0, !PT ;  /* 0x0000000312057812 */ /* 0x043fe200078ec0ff */
[----:B------:R-:W-:Y:S01]  /*1a60*/  IMAD.SHL.U32 R59, R59, 0x40, RZ ;  /* 0x000000403b3b7824 */ /* 0x000fe200078e00ff */
[----:B------:R-:W-:Y:S01]  /*1a70*/  UIADD3 UR39, UR40, UR39, URZ ;  /* 0x0000002728277290 */ /* 0x000fe2000fffe03f */
[----:B------:R-:W-:Y:S01]  /*1a80*/  SHF.R.U32.HI R3, RZ, 0x2, R18 ;  /* 0x00000002ff037819 */ /* 0x000fe20000011612 */
[C---:B------:R-:W-:Y:S01]  /*1a90*/  IMAD.SHL.U32 R10, R18.reuse, 0x2, RZ ;  /* 0x00000002120a7824 */ /* 0x040fe200078e00ff */
[----:B------:R-:W-:Y:S01]  /*1aa0*/  LOP3.LUT R4, R18, 0x60, RZ, 0xc0, !PT ;  /* 0x0000006012047812 */ /* 0x000fe200078ec0ff */
[----:B------:R-:W-:Y:S01]  /*1ab0*/  UISETP.GT.U32.AND UP0, UPT, UR39, 0x2, UPT ;  /* 0x000000022700788c */ /* 0x000fe2000bf04070 */
[----:B------:R-:W-:Y:S01]  /*1ac0*/  LOP3.LUT R0, R22, 0x1, RZ, 0xc0, !PT ;  /* 0x0000000116007812 */ /* 0x000fe200078ec0ff */
[----:B------:R-:W-:Y:S01]  /*1ad0*/  ULDC UR7, c[0x0][0x284] ;  /* 0x0000a10000077ab9 */ /* 0x000fe20000000800 */
[----:B------:R-:W-:Y:S01]  /*1ae0*/  LOP3.LUT R3, R3, 0x7, RZ, 0xc0, !PT ;  /* 0x0000000703037812 */ /* 0x000fe200078ec0ff */
[----:B------:R-:W-:Y:S01]  /*1af0*/  UISETP.LT.U32.AND UP0, UPT, UR40, 0x3, UP0 ;  /* 0x000000032800788c */ /* 0x000fe20008701070 */
[----:B------:R-:W-:Y:S01]  /*1b00*/  SHF.R.U32.HI R4, RZ, 0x1, R4 ;  /* 0x00000001ff047819 */ /* 0x000fe20000011604 */
[----:B------:R-:W-:Y:S01]  /*1b10*/  IMAD.SHL.U32 R8, R0, 0x40, RZ ;  /* 0x0000004000087824 */ /* 0x000fe200078e00ff */
[----:B------:R-:W-:Y:S01]  /*1b20*/  UISETP.GE.U32.AND UP1, UPT, UR40, 0x3, UPT ;  /* 0x000000032800788c */ /* 0x000fe2000bf26070 */
[----:B------:R-:W-:Y:S01]  /*1b30*/  SHF.R.S32.HI R15, RZ, 0x1f, R57 ;  /* 0x0000001fff0f7819 */ /* 0x000fe20000011439 */
[----:B------:R-:W-:Y:S01]  /*1b40*/  ULDC.64 UR8, c[0x0][0x5d0] ;  /* 0x0001740000087ab9 */ /* 0x000fe20000000a00 */
[--C-:B------:R-:W-:Y:S01]  /*1b50*/  IADD3 R7, RZ, -R4, -R3.reuse ;  /* 0x80000004ff077210 */ /* 0x100fe20007ffe803 */
[----:B------:R-:W-:Y:S01]  /*1b60*/  UIMAD.WIDE.U32 UR4, UR39, -0x55555555, URZ ;  /* 0xaaaaaaab270478a5 */ /* 0x000fe2000f8e003f */
[C---:B------:R-:W-:Y:S01]  /*1b70*/  LOP3.LUT R10, R59.reuse, 0x6, R10, 0xf8, !PT ;  /* 0x000000063b0a7812 */ /* 0x040fe200078ef80a */
[----:B------:R-:W-:Y:S01]  /*1b80*/  USEL UR6, URZ, 0x1, !UP0 ;  /* 0x000000013f067887 */ /* 0x000fe2000c000000 */
[----:B------:R-:W-:Y:S01]  /*1b90*/  LOP3.LUT R3, R8, 0x40, R3, 0xe2, !PT ;  /* 0x0000004008037812 */ /* 0x000fe200078ee203 */
[C---:B------:R-:W-:Y:S01]  /*1ba0*/  IMAD.WIDE R8, R58.reuse, 0x80, RZ ;  /* 0x000000803a087825 */ /* 0x040fe200078e02ff */
[----:B------:R-:W-:Y:S01]  /*1bb0*/  SHF.R.S32.HI R11, RZ, 0x1f, R10 ;  /* 0x0000001fff0b7819 */ /* 0x000fe2000001140a */
[----:B------:R-:W-:Y:S01]  /*1bc0*/  USHF.R.U32.HI UR4, URZ, 0x1, UR5 ;  /* 0x000000013f047899 */ /* 0x000fe20008011605 */
[----:B--2---:R-:W-:Y:S01]  /*1bd0*/  ISETP.GE.AND P0, PT, R59, R6, PT ;  /* 0x000000063b00720c */ /* 0x004fe20003f06270 */
[----:B------:R-:W-:Y:S01]  /*1be0*/  IMAD R12, R5, -0x2, R6 ;  /* 0xfffffffe050c7824 */ /* 0x000fe200078e0206 */
[----:B------:R-:W-:Y:S01]  /*1bf0*/  ULOP3.LUT UR38, UR38, UR6, URZ, 0x3c, !UPT ;  /* 0x0000000626267292 */ /* 0x000fe2000f8e3c3f */
[----:B------:R-:W-:Y:S01]  /*1c00*/  IMAD.SHL.U32 R5, R58, 0x80, RZ ;  /* 0x000000803a057824 */ /* 0x000fe200078e00ff */
[----:B------:R-:W-:Y:S01]  /*1c10*/  LOP3.LUT R73, R8, R3, R4, 0xfe, !PT ;  /* 0x0000000308497212 */ /* 0x000fe200078efe04 */
[----:B------:R-:W-:Y:S01]  /*1c20*/  IMAD R6, R15, UR8, RZ ;  /* 0x000000080f067c24 */ /* 0x000fe2000f8e02ff */
[----:B------:R-:W-:Y:S01]  /*1c30*/  UIMAD UR39, UR4, -0x3, UR39 ;  /* 0xfffffffd042778a4 */ /* 0x000fe2000f8e0227 */
[----:B------:R-:W-:Y:S01]  /*1c40*/  IMAD R0, R0, -0x40, R7 ;  /* 0xffffffc000007824 */ /* 0x000fe200078e0207 */
[----:B------:R-:W-:Y:S01]  /*1c50*/  ISETP.GE.OR P0, PT, R5, UR7, P0 ;  /* 0x0000000705007c0c */ /* 0x000fe20008706670 */
[C---:B------:R-:W-:Y:S01]  /*1c60*/  IMAD R13, R57.reuse, UR9, R6 ;  /* 0x00000009390d7c24 */ /* 0x040fe2000f8e0206 */
[----:B------:R-:W-:Y:S01]  /*1c70*/  @UP1 ULOP3.LUT UR38, UR38, 0x1, UR4, 0x78, !UPT ;  /* 0x0000000126261892 */ /* 0x000fe2000f8e7804 */
[----:B------:R-:W-:Y:S01]  /*1c80*/  IMAD.WIDE.U32 R6, R57, UR8, R10 ;  /* 0x0000000839067c25 */ /* 0x000fe2000f8e000a */
[----:B------:R-:W-:-:S03]  /*1c90*/  IADD3 R3, -R5, UR7, R0 ;  /* 0x0000000705037c10 */ /* 0x000fc6000fffe100 */
[----:B------:R-:W-:Y:S02]  /*1ca0*/  IMAD.IADD R7, R7, 0x1, R13 ;  /* 0x0000000107077824 */ /* 0x000fe400078e020d */
[----:B------:R-:W-:Y:S02]  /*1cb0*/  IMAD.IADD R4, R12, 0x1, -R59 ;  /* 0x000000010c047824 */ /* 0x000fe400078e0a3b */
[----:B------:R-:W-:Y:S02]  /*1cc0*/  IMAD.MOV.U32 R0, RZ, RZ, -0x1 ;  /* 0xffffffffff007424 */ /* 0x000fe400078e00ff */
[----:B------:R-:W-:Y:S05]  /*1cd0*/  @P0 BRA `(.L_x_28) ;  /* 0x0000002000980947 */ /* 0x000fea0003800000 */
[----:B------:R-:W0:Y:S01]  /*1ce0*/  LDC.64 R64, c[0x0][0x5c8] ;  /* 0x00017200ff407b82 */ /* 0x000e220000000a00 */
[----:B-----5:R-:W-:Y:S01]  /*1cf0*/  FSETP.NEU.AND P0, PT, R56, RZ, PT ;  /* 0x000000ff3800720b */ /* 0x020fe20003f0d000 */
[----:B------:R-:W-:Y:S01]  /*1d00*/  BSSY B0, `(.L_x_28) ;  /* 0x0000223000007945 */ /* 0x000fe20003800000 */
[----:B------:R-:W-:-:S04]  /*1d10*/  ISETP.GT.AND P1, PT, R4, RZ, PT ;  /* 0x000000ff0400720c */ /* 0x000fc80003f24270 */
[----:B------:R-:W-:Y:S01]  /*1d20*/  ISETP.GT.AND P2, PT, R3, RZ, P1 ;  /* 0x000000ff0300720c */ /* 0x000fe20000f44270 */
[-C--:B0-----:R-:W-:Y:S02]  /*1d30*/  IMAD R12, R9, R64.reuse, RZ ;  /* 0x00000040090c7224 */ /* 0x081fe400078e02ff */
[----:B------:R-:W-:-:S04]  /*1d40*/  IMAD.WIDE.U32 R58, R73, R64, R6 ;  /* 0x00000040493a7225 */ /* 0x000fc800078e0006 */
[----:B------:R-:W-:-:S04]  /*1d50*/  IMAD R5, R73, R65, R12 ;  /* 0x0000004149057224 */ /* 0x000fc800078e020c */
[----:B------:R-:W-:Y:S01]  /*1d60*/  IMAD.IADD R75, R59, 0x1, R5 ;  /* 0x000000013b4b7824 */ /* 0x000fe200078e0205 */
[----:B------:R-:W-:Y:S06]  /*1d70*/  @!P0 BRA `(.L_x_29) ;  /* 0x0000001400dc8947 */ /* 0x000fec0003800000 */
[----:B------:R-:W0:Y:S01]  /*1d80*/  LDC.64 R66, c[0x0][0x5b8] ;  /* 0x00016e00ff427b82 */ /* 0x000e220000000a00 */
[----:B------:R-:W-:-:S07]  /*1d90*/  ULDC.64 UR4, c[0x0][0x5c0] ;  /* 0x0001700000047ab9 */ /* 0x000fce0000000a00 */
[----:B------:R-:W1:Y:S08]  /*1da0*/  LDC.64 R68, c[0x0][0x5b0] ;  /* 0x00016c00ff447b82 */ /* 0x000e700000000a00 */
[----:B------:R-:W2:Y:S01]  /*1db0*/  LDC.64 R70, c[0x0][0x5a8] ;  /* 0x00016a00ff467b82 */ /* 0x000ea20000000a00 */
[-C--:B0-----:R-:W-:Y:S02]  /*1dc0*/  IMAD R6, R15, R66.reuse, RZ ;  /* 0x000000420f067224 */ /* 0x081fe400078e02ff */
[----:B------:R-:W-:-:S04]  /*1dd0*/  IMAD.WIDE.U32 R60, R57, R66, R10 ;  /* 0x00000042393c7225 */ /* 0x000fc800078e000a */
[----:B------:R-:W-:Y:S02]  /*1de0*/  IMAD R59, R57, R67, R6 ;  /* 0x00000043393b7224 */ /* 0x000fe400078e0206 */
[-C--:B-1----:R-:W-:Y:S02]  /*1df0*/  IMAD R8, R9, R68.reuse, RZ ;  /* 0x0000004409087224 */ /* 0x082fe400078e02ff */
[----:B------:R-:W-:Y:S02]  /*1e00*/  IMAD.IADD R13, R61, 0x1, R59 ;  /* 0x000000013d0d7824 */ /* 0x000fe400078e023b */
[----:B------:R-:W-:Y:S02]  /*1e10*/  IMAD.MOV.U32 R12, RZ, RZ, R60 ;  /* 0x000000ffff0c7224 */ /* 0x000fe400078e003c */
[C---:B------:R-:W-:Y:S02]  /*1e20*/  IMAD R63, R73.reuse, R69, R8 ;  /* 0x00000045493f7224 */ /* 0x040fe400078e0208 */
[----:B------:R-:W-:-:S04]  /*1e30*/  IMAD.WIDE.U32 R6, R73, R68, R12 ;  /* 0x0000004449067225 */ /* 0x000fc800078e000c */
[----:B------:R-:W-:Y:S01]  /*1e40*/  IMAD.IADD R5, R7, 0x1, R63 ;  /* 0x0000000107057824 */ /* 0x000fe200078e023f */
[----:B--2---:R-:W-:-:S04]  /*1e50*/  LEA R14, P0, R6, R70, 0x2 ;  /* 0x00000046060e7211 */ /* 0x004fc800078010ff */
[----:B------:R-:W-:-:S05]  /*1e60*/  LEA.HI.X R15, R6, R71, R5, 0x2, P0 ;  /* 0x00000047060f7211 */ /* 0x000fca00000f1405 */
[----:B------:R0:W2:Y:S01]  /*1e70*/  @P2 LDG.E.LTC128B R5, desc[UR36][R14.64] ;  /* 0x000000240e052981 */ /* 0x0000a2000c1e1920 */
[----:B------:R-:W-:Y:S01]  /*1e80*/  LEA R8, P3, R58, UR4, 0x2 ;  /* 0x000000043a087c11 */ /* 0x000fe2000f8610ff */
[----:B------:R-:W-:Y:S01]  /*1e90*/  IMAD.WIDE.U32 R6, R73, R68, R10 ;  /* 0x0000004449067225 */ /* 0x000fe200078e000a */
[----:B------:R-:W-:Y:S01]  /*1ea0*/  ISETP.GT.AND P0, PT, R4, 0x1, PT ;  /* 0x000000010400780c */ /* 0x000fe20003f04270 */
[----:B------:R-:W-:Y:S02]  /*1eb0*/  BSSY B1, `(.L_x_30) ;  /* 0x0000012000017945 */ /* 0x000fe40003800000 */
[----:B------:R-:W-:Y:S02]  /*1ec0*/  IMAD.IADD R7, R63, 0x1, R7 ;  /* 0x000000013f077824 */ /* 0x000fe400078e0207 */
[----:B------:R-:W-:Y:S01]  /*1ed0*/  IMAD.WIDE.U32 R20, R57, R66, R6 ;  /* 0x0000004239147225 */ /* 0x000fe200078e0006 */
[----:B0-----:R-:W-:-:S03]  /*1ee0*/  SHF.L.U64.HI R15, R68, 0x3, R69 ;  /* 0x00000003440f7819 */ /* 0x001fc60000010245 */
[----:B------:R-:W-:Y:S01]  /*1ef0*/  IMAD.IADD R7, R59, 0x1, R21 ;  /* 0x000000013b077824 */ /* 0x000fe200078e0215 */
[----:B------:R-:W-:Y:S01]  /*1f00*/  LEA R6, P4, R20, R70, 0x2 ;  /* 0x0000004614067211 */ /* 0x000fe200078810ff */
[----:B------:R-:W-:-:S03]  /*1f10*/  IMAD.SHL.U32 R14, R68, 0x8, RZ ;  /* 0x00000008440e7824 */ /* 0x000fc600078e00ff */
[----:B------:R-:W-:Y:S01]  /*1f20*/  LEA.HI.X R7, R20, R71, R7, 0x2, P4 ;  /* 0x0000004714077211 */ /* 0x000fe200020f1407 */
[----:B------:R-:W-:Y:S01]  /*1f30*/  IMAD.WIDE.U32 R20, R73, R68, R14 ;  /* 0x0000004449147225 */ /* 0x000fe200078e000e */
[----:B--2---:R-:W-:-:S05]  /*1f40*/  LOP3.LUT R9, R5, 0xffffe000, RZ, 0xc0, !PT ;  /* 0xffffe00005097812 */ /* 0x004fca00078ec0ff */
[----:B------:R-:W-:-:S04]  /*1f50*/  FMUL R9, R9, R56 ;  /* 0x0000003809097220 */ /* 0x000fc80000400000 */
[----:B------:R-:W-:Y:S01]  /*1f60*/  FFMA R67, R24, R23, R9 ;  /* 0x0000001718437223 */ /* 0x000fe20000000009 */
[----:B------:R-:W-:Y:S02]  /*1f70*/  LEA.HI.X R9, R58, UR5, R75, 0x2, P3 ;  /* 0x000000053a097c11 */ /* 0x000fe400098f144b */
[----:B------:R-:W-:Y:S02]  /*1f80*/  ISETP.GT.AND P3, PT, R3, RZ, P0 ;  /* 0x000000ff0300720c */ /* 0x000fe40000764270 */
[----:B------:R-:W-:-:S05]  /*1f90*/  F2FP.TF32.F32.PACK_B R67, R67 ;  /* 0x00000043ff43723e */ /* 0x000fca00024050ff */
[----:B------:R0:W-:Y:S06]  /*1fa0*/  @P2 STG.E desc[UR36][R8.64], R67 ;  /* 0x0000004308002986 */ /* 0x0001ec000c101924 */
[----:B------:R-:W-:Y:S05]  /*1fb0*/  @!P3 BRA `(.L_x_31) ;  /* 0x000000000004b947 */ /* 0x000fea0003800000 */
[----:B------:R1:W5:Y:S02]  /*1fc0*/  LDG.E.LTC128B R5, desc[UR36][R6.64+0x4] ;  /* 0x0000042406057981 */ /* 0x000364000c1e1920 */
.L_x_31:
[----:B------:R-:W-:Y:S05]  /*1fd0*/  BSYNC B1 ;  /* 0x0000000000017941 */ /* 0x000fea0003800000 */
.L_x_30:
[----:B-----5:R-:W-:Y:S01]  /*1fe0*/  LOP3.LUT R15, R5, 0xffffe000, RZ, 0xc0, !PT ;  /* 0xffffe000050f7812 */ /* 0x020fe200078ec0ff */
[----:B------:R-:W-:Y:S01]  /*1ff0*/  IMAD.IADD R63, R63, 0x1, R21 ;  /* 0x000000013f3f7824 */ /* 0x000fe200078e0215 */
[----:B------:R-:W-:Y:S01]  /*2000*/  IADD3 R60, P2, R60, R20, RZ ;  /* 0x000000143c3c7210 */ /* 0x000fe20007f5e0ff */
[----:B------:R-:W-:Y:S01]  /*2010*/  IMAD.MOV.U32 R24, RZ, RZ, R5 ;  /* 0x000000ffff187224 */ /* 0x000fe200078e0005 */
[----:B------:R-:W-:Y:S01]  /*2020*/  ISETP.GT.AND P1, PT, R3, 0x8, P1 ;  /* 0x000000080300780c */ /* 0x000fe20000f24270 */
[----:B------:R-:W-:Y:S02]  /*2030*/  FMUL R12, R15, R56 ;  /* 0x000000380f0c7220 */ /* 0x000fe40000400000 */
[----:B------:R-:W-:Y:S01]  /*2040*/  IMAD.X R13, R63, 0x1, R13, P2 ;  /* 0x000000013f0d7824 */ /* 0x000fe200010e060d */
[----:B------:R-:W-:Y:S01]  /*2050*/  LEA R14, P2, R60, R70, 0x2 ;  /* 0x000000463c0e7211 */ /* 0x000fe200078410ff */
[----:B------:R-:W-:-:S03]  /*2060*/  FFMA R25, R25, R23, R12 ;  /* 0x0000001719197223 */ /* 0x000fc6000000000c */
[----:B------:R-:W-:Y:S02]  /*2070*/  LEA.HI.X R15, R60, R71, R13, 0x2, P2 ;  /* 0x000000473c0f7211 */ /* 0x000fe400010f140d */
[----:B------:R-:W-:-:S05]  /*2080*/  F2FP.TF32.F32.PACK_B R25, R25 ;  /* 0x00000019ff19723e */ /* 0x000fca00024050ff */
[----:B------:R2:W-:Y:S04]  /*2090*/  @P3 STG.E desc[UR36][R8.64+0x4], R25 ;  /* 0x0000041908003986 */ /* 0x0005e8000c101924 */
[----:B------:R-:W3:Y:S01]  /*20a0*/  @P1 LDG.E.LTC128B R24, desc[UR36][R14.64] ;  /* 0x000000240e181981 */ /* 0x000ee2000c1e1920 */
[----:B------:R-:W-:Y:S01]  /*20b0*/  IADD3 R20, P2, R10, R20, RZ ;  /* 0x000000140a147210 */ /* 0x000fe20007f5e0ff */
[----:B------:R-:W-:Y:S01]  /*20c0*/  BSSY B1, `(.L_x_32) ;  /* 0x0000011000017945 */ /* 0x000fe20003800000 */
[----:B------:R-:W-:-:S03]  /*20d0*/  ISETP.GT.AND P0, PT, R3, 0x8, P0 ;  /* 0x000000080300780c */ /* 0x000fc60000704270 */
[----:B------:R-:W-:Y:S01]  /*20e0*/  IMAD.X R21, R11, 0x1, R63, P2 ;  /* 0x000000010b157824 */ /* 0x000fe200010e063f */
[C---:B------:R-:W-:Y:S02]  /*20f0*/  SHF.L.U64.HI R11, R64.reuse, 0x5, R65 ;  /* 0x00000005400b7819 */ /* 0x040fe40000010241 */
[----:B------:R-:W-:Y:S01]  /*2100*/  LEA R12, P2, R64, R8, 0x5 ;  /* 0x00000008400c7211 */ /* 0x000fe200078428ff */
[----:B------:R-:W-:-:S04]  /*2110*/  IMAD.WIDE.U32 R20, R57, R66, R20 ;  /* 0x0000004239147225 */ /* 0x000fc800078e0014 */
[----:B------:R-:W-:Y:S01]  /*2120*/  IMAD.X R13, R11, 0x1, R9, P2 ;  /* 0x000000010b0d7824 */ /* 0x000fe200010e0609 */
[----:B------:R-:W-:Y:S02]  /*2130*/  LEA R10, P3, R20, R70, 0x2 ;  /* 0x00000046140a7211 */ /* 0x000fe400078610ff */
[----:B---3--:R-:W-:-:S05]  /*2140*/  LOP3.LUT R5, R24, 0xffffe000, RZ, 0xc0, !PT ;  /* 0xffffe00018057812 */ /* 0x008fca00078ec0ff */
[----:B------:R-:W-:-:S04]  /*2150*/  FMUL R5, R5, R56 ;  /* 0x0000003805057220 */ /* 0x000fc80000400000 */
[----:B------:R-:W-:Y:S01]  /*2160*/  FFMA R57, R26, R23, R5 ;  /* 0x000000171a397223 */ /* 0x000fe20000000005 */
[----:B------:R-:W-:-:S04]  /*2170*/  IMAD.IADD R5, R59, 0x1, R21 ;  /* 0x000000013b057824 */ /* 0x000fc800078e0215 */
[----:B------:R-:W-:Y:S02]  /*2180*/  F2FP.TF32.F32.PACK_B R57, R57 ;  /* 0x00000039ff39723e */ /* 0x000fe400024050ff */
[----:B------:R-:W-:-:S03]  /*2190*/  LEA.HI.X R11, R20, R71, R5, 0x2, P3 ;  /* 0x00000047140b7211 */ /* 0x000fc600018f1405 */
[----:B------:R2:W-:Y:S01]  /*21a0*/  @P1 STG.E desc[UR36][R12.64], R57 ;  /* 0x000000390c001986 */ /* 0x0005e2000c101924 */
[----:B------:R-:W-:Y:S05]  /*21b0*/  @!P0 BRA `(.L_x_33) ;  /* 0x0000000000048947 */ /* 0x000fea0003800000 */
[----:B------:R3:W5:Y:S02]  /*21c0*/  LDG.E.LTC128B R24, desc[UR36][R10.64+0x4] ;  /* 0x000004240a187981 */ /* 0x000764000c1e1920 */
.L_x_33:
[----:B------:R-:W-:Y:S05]  /*21d0*/  BSYNC B1 ;  /* 0x0000000000017941 */ /* 0x000fea0003800000 */
.L_x_32:
[----:B-----5:R-:W-:Y:S01]  /*21e0*/  LOP3.LUT R5, R24, 0xffffe000, RZ, 0xc0, !PT ;  /* 0xffffe00018057812 */ /* 0x020fe200078ec0ff */
[----:B------:R-:W-:Y:S01]  /*21f0*/  BSSY B1, `(.L_x_34) ;  /* 0x0000009000017945 */ /* 0x000fe20003800000 */
[----:B------:R-:W-:-:S03]  /*2200*/  ISETP.GT.AND P1, PT, R4, 0x8, PT ;  /* 0x000000080400780c */ /* 0x000fc60003f24270 */
[----:B------:R-:W-:Y:S01]  /*2210*/  FMUL R14, R5, R56 ;  /* 0x00000038050e7220 */ /* 0x000fe20000400000 */
[----:B------:R-:W-:-:S03]  /*2220*/  ISETP.GT.AND P2, PT, R3, RZ, P1 ;  /* 0x000000ff0300720c */ /* 0x000fc60000f44270 */
[----:B------:R-:W-:-:S05]  /*2230*/  FFMA R27, R27, R23, R14 ;  /* 0x000000171b1b7223 */ /* 0x000fca000000000e */
[----:B------:R-:W-:-:S05]  /*2240*/  F2FP.TF32.F32.PACK_B R27, R27 ;  /* 0x0000001bff1b723e */ /* 0x000fca00024050ff */
[----:B------:R4:W-:Y:S01]  /*2250*/  @P0 STG.E desc[UR36][R12.64+0x4], R27 ;  /* 0x0000041b0c000986 */ /* 0x0009e2000c101924 */
[----:B------:R-:W-:Y:S05]  /*2260*/  @!P2 BRA `(.L_x_35) ;  /* 0x000000000004a947 */ /* 0x000fea0003800000 */
[----:B------:R0:W5:Y:S02]  /*2270*/  LDG.E.LTC128B R24, desc[UR36][R6.64+0x20] ;  /* 0x0000202406187981 */ /* 0x000164000c1e1920 */
.L_x_35:
[----:B------:R-:W-:Y:S05]  /*2280*/  BSYNC B1 ;  /* 0x0000000000017941 */ /* 0x000fea0003800000 */
.L_x_34:
        /* <DEDUP_REMOVED lines=10> */
.L_x_37:
[----:B------:R-:W-:Y:S05]  /*2330*/  BSYNC B1 ;  /* 0x0000000000017941 */ /* 0x000fea0003800000 */
.L_x_36:
[----:B0----5:R-:W-:Y:S01]  /*2340*/  LOP3.LUT R5, R24, 0xffffe000, RZ, 0xc0, !PT ;  /* 0xffffe00018057812 */ /* 0x021fe200078ec0ff */
[----:B------:R-:W-:Y:S01]  /*2350*/  BSSY B1, `(.L_x_38) ;  /* 0x0000008000017945 */ /* 0x000fe20003800000 */
[----:B------:R-:W-:-:S03]  /*2360*/  ISETP.GT.AND P1, PT, R3, 0x8, P1 ;  /* 0x000000080300780c */ /* 0x000fc60000f24270 */
[----:B------:R-:W-:-:S04]  /*2370*/  FMUL R14, R5, R56 ;  /* 0x00000038050e7220 */ /* 0x000fc80000400000 */
[----:B------:R-:W-:-:S05]  /*2380*/  FFMA R29, R29, R23, R14 ;  /* 0x000000171d1d7223 */ /* 0x000fca000000000e */
[----:B------:R-:W-:-:S05]  /*2390*/  F2FP.TF32.F32.PACK_B R29, R29 ;  /* 0x0000001dff1d723e */ /* 0x000fca00024050ff */
[----:B------:R0:W-:Y:S01]  /*23a0*/  @P3 STG.E desc[UR36][R8.64+0x24], R29 ;  /* 0x0000241d08003986 */ /* 0x0001e2000c101924 */
[----:B------:R-:W-:Y:S05]  /*23b0*/  @!P1 BRA `(.L_x_39) ;  /* 0x0000000000049947 */ /* 0x000fea0003800000 */
[----:B------:R0:W5:Y:S02]  /*23c0*/  LDG.E.LTC128B R24, desc[UR36][R10.64+0x20] ;  /* 0x000020240a187981 */ /* 0x000164000c1e1920 */
.L_x_39:
[----:B------:R-:W-:Y:S05]  /*23d0*/  BSYNC B1 ;  /* 0x0000000000017941 */ /* 0x000fea0003800000 */
.L_x_38:
[----:B-----5:R-:W-:Y:S01]  /*23e0*/  LOP3.LUT R5, R24, 0xffffe000, RZ, 0xc0, !PT ;  /* 0xffffe00018057812 */ /* 0x020fe200078ec0ff */
        /* <DEDUP_REMOVED lines=8> */
.L_x_41:
[----:B------:R-:W-:Y:S05]  /*2470*/  BSYNC B1 ;  /* 0x0000000000017941 */ /* 0x000fea0003800000 */
.L_x_40:
[----:B0----5:R-:W-:Y:S01]  /*2480*/  LOP3.LUT R5, R24, 0xffffe000, RZ, 0xc0, !PT ;  /* 0xffffe00018057812 */ /* 0x021fe200078ec0ff */
        /* <DEDUP_REMOVED lines=9> */
.L_x_43:
[----:B------:R-:W-:Y:S05]  /*2520*/  BSYNC B1 ;  /* 0x0000000000017941 */ /* 0x000fea0003800000 */
.L_x_42:
        /* <DEDUP_REMOVED lines=10> */
.L_x_45:
[----:B------:R-:W-:Y:S05]  /*25d0*/  BSYNC B1 ;  /* 0x0000000000017941 */ /* 0x000fea0003800000 */
.L_x_44:
        /* <DEDUP_REMOVED lines=9> */
.L_x_47:
[----:B------:R-:W-:Y:S05]  /*2670*/  BSYNC B1 ;  /* 0x0000000000017941 */ /* 0x000fea0003800000 */
.L_x_46:
        /* <DEDUP_REMOVED lines=9> */
.L_x_49:
[----:B------:R-:W-:Y:S05]  /*2710*/  BSYNC B1 ;  /* 0x0000000000017941 */ /* 0x000fea0003800000 */
.L_x_48:
        /* <DEDUP_REMOVED lines=10> */
.L_x_51:
[----:B------:R-:W-:Y:S05]  /*27c0*/  BSYNC B1 ;  /* 0x0000000000017941 */ /* 0x000fea0003800000 */
.L_x_50:
        /* <DEDUP_REMOVED lines=10> */
.L_x_53:
[----:B------:R-:W-:Y:S05]  /*2870*/  BSYNC B1 ;  /* 0x0000000000017941 */ /* 0x000fea0003800000 */
.L_x_52:
        /* <DEDUP_REMOVED lines=9> */
.L_x_55:
[----:B------:R-:W-:Y:S05]  /*2910*/  BSYNC B1 ;  /* 0x0000000000017941 */ /* 0x000fea0003800000 */
.L_x_54:
        /* <DEDUP_REMOVED lines=9> */
.L_x_57:
[----:B------:R-:W-:Y:S05]  /*29b0*/  BSYNC B1 ;  /* 0x0000000000017941 */ /* 0x000fea0003800000 */
.L_x_56:
        /* <DEDUP_REMOVED lines=10> */
.L_x_59:
[----:B------:R-:W-:Y:S05]  /*2a60*/  BSYNC B1 ;  /* 0x0000000000017941 */ /* 0x000fea0003800000 */
.L_x_58:
        /* <DEDUP_REMOVED lines=10> */
.L_x_61:
[----:B------:R-:W-:Y:S05]  /*2b10*/  BSYNC B1 ;  /* 0x0000000000017941 */ /* 0x000fea0003800000 */
.L_x_60:
        /* <DEDUP_REMOVED lines=9> */
.L_x_63:
[----:B------:R-:W-:Y:S05]  /*2bb0*/  BSYNC B1 ;  /* 0x0000000000017941 */ /* 0x000fea0003800000 */
.L_x_62:
        /* <DEDUP_REMOVED lines=9> */
.L_x_65:
[----:B------:R-:W-:Y:S05]  /*2c50*/  BSYNC B1 ;  /* 0x0000000000017941 */ /* 0x000fea0003800000 */
.L_x_64:
        /* <DEDUP_REMOVED lines=10> */
.L_x_67:
[----:B------:R-:W-:Y:S05]  /*2d00*/  BSYNC B1 ;  /* 0x0000000000017941 */ /* 0x000fea0003800000 */
.L_x_66:
        /* <DEDUP_REMOVED lines=10> */
.L_x_69:
[----:B------:R-:W-:Y:S05]  /*2db0*/  BSYNC B1 ;  /* 0x0000000000017941 */ /* 0x000fea0003800000 */
.L_x_68:
        /* <DEDUP_REMOVED lines=9> */
.L_x_71:
[----:B------:R-:W-:Y:S05]  /*2e50*/  BSYNC B1 ;  /* 0x0000000000017941 */ /* 0x000fea0003800000 */
.L_x_70:
        /* <DEDUP_REMOVED lines=9> */
.L_x_73:
[----:B------:R-:W-:Y:S05]  /*2ef0*/  BSYNC B1 ;  /* 0x0000000000017941 */ /* 0x000fea0003800000 */
.L_x_72:
        /* <DEDUP_REMOVED lines=10> */
.L_x_75:
[----:B------:R-:W-:Y:S05]  /*2fa0*/  BSYNC B1 ;  /* 0x0000000000017941 */ /* 0x000fea0003800000 */
.L_x_74:
        /* <DEDUP_REMOVED lines=10> */
.L_x_77:
[----:B------:R-:W-:Y:S05]  /*3050*/  BSYNC B1 ;  /* 0x0000000000017941 */ /* 0x000fea0003800000 */
.L_x_76:
        /* <DEDUP_REMOVED lines=9> */
.L_x_79:
[----:B------:R-:W-:Y:S05]  /*30f0*/  BSYNC B1 ;  /* 0x0000000000017941 */ /* 0x000fea0003800000 */
.L_x_78:
        /* <DEDUP_REMOVED lines=9> */
.L_x_81:
[----:B------:R-:W-:Y:S05]  /*3190*/  BSYNC B1 ;  /* 0x0000000000017941 */ /* 0x000fea0003800000 */
.L_x_80:
        /* <DEDUP_REMOVED lines=10> */
.L_x_83:
[----:B------:R-:W-:Y:S05]  /*3240*/  BSYNC B1 ;  /* 0x0000000000017941 */ /* 0x000fea0003800000 */
.L_x_82:
[----:B-----5:R-:W-:Y:S01]  /*3250*/  LOP3.LUT R5, R24, 0xffffe000, RZ, 0xc0, !PT ;  /* 0xffffe00018057812 */ /* 0x020fe200078ec0ff */
[----:B------:R-:W-:Y:S01]  /*3260*/  BSSY B1, `(.L_x_84) ;  /* 0x000000b000017945 */ /* 0x000fe20003800000 */
[----:B------:R-:W-:Y:S01]  /*3270*/  ISETP.GT.AND P0, PT, R4, 0x39, PT ;  /* 0x000000390400780c */ /* 0x000fe20003f04270 */
[----:B------:R-:W-:Y:S02]  /*3280*/  @P2 IMAD.MOV.U32 R4, RZ, RZ, R8 ;  /* 0x000000ffff042224 */ /* 0x000fe400078e0008 */
[----:B------:R-:W-:Y:S01]  /*3290*/  FMUL R5, R5, R56 ;  /* 0x0000003805057220 */ /* 0x000fe20000400000 */
[----:B------:R-:W-:-:S03]  /*32a0*/  ISETP.GT.AND P3, PT, R3, RZ, P0 ;  /* 0x000000ff0300720c */ /* 0x000fc60000764270 */
[----:B------:R-:W-:Y:S01]  /*32b0*/  FFMA R15, R52, R23, R5 ;  /* 0x00000017340f7223 */ /* 0x000fe20000000005 */
[----:B------:R-:W-:-:S04]  /*32c0*/  @P2 IMAD.MOV.U32 R5, RZ, RZ, R9 ;  /* 0x000000ffff052224 */ /* 0x000fc800078e0009 */
[----:B------:R-:W-:-:S05]  /*32d0*/  F2FP.TF32.F32.PACK_B R15, R15 ;  /* 0x0000000fff0f723e */ /* 0x000fca00024050ff */
[----:B------:R0:W-:Y:S01]  /*32e0*/  @P2 STG.E desc[UR36][R4.64+0xe0], R15 ;  /* 0x0000e00f04002986 */ /* 0x0001e2000c101924 */
[----:B------:R-:W-:Y:S05]  /*32f0*/  @!P3 BRA `(.L_x_85) ;  /* 0x000000000004b947 */ /* 0x000fea0003800000 */
[----:B------:R0:W5:Y:S02]  /*3300*/  LDG.E.LTC128B R24, desc[UR36][R6.64+0xe4] ;  /* 0x0000e42406187981 */ /* 0x000164000c1e1920 */
.L_x_85:
[----:B------:R-:W-:Y:S05]  /*3310*/  BSYNC B1 ;  /* 0x0000000000017941 */ /* 0x000fea0003800000 */
.L_x_84:
        /* <DEDUP_REMOVED lines=9> */
.L_x_87:
[----:B------:R-:W-:Y:S05]  /*33b0*/  BSYNC B1 ;  /* 0x0000000000017941 */ /* 0x000fea0003800000 */
.L_x_86:
[----:B-----5:R-:W-:Y:S01]  /*33c0*/  LOP3.LUT R5, R24, 0xffffe000, RZ, 0xc0, !PT ;  /* 0xffffe00018057812 */ /* 0x020fe200078ec0ff */
[----:B------:R-:W-:Y:S01]  /*33d0*/  @P1 IMAD.MOV.U32 R4, RZ, RZ, R12 ;  /* 0x000000ffff041224 */ /* 0x000fe200078e000c */
[----:B------:R-:W-:Y:S01]  /*33e0*/  ISETP.GT.AND P0, PT, R3, 0x8, P0 ;  /* 0x000000080300780c */ /* 0x000fe20000704270 */
[----:B------:R-:W-:Y:S02]  /*33f0*/  BSSY B1, `(.L_x_88) ;  /* 0x0000008000017945 */ /* 0x000fe40003800000 */
[----:B------:R-:W-:-:S04]  /*3400*/  FMUL R5, R5, R56 ;  /* 0x0000003805057220 */ /* 0x000fc80000400000 */
[----:B-1----:R-:W-:Y:S01]  /*3410*/  FFMA R7, R54, R23, R5 ;  /* 0x0000001736077223 */ /* 0x002fe20000000005 */
[----:B------:R-:W-:-:S04]  /*3420*/  @P1 IMAD.MOV.U32 R5, RZ, RZ, R13 ;  /* 0x000000ffff051224 */ /* 0x000fc800078e000d */
[----:B------:R-:W-:-:S05]  /*3430*/  F2FP.TF32.F32.PACK_B R7, R7 ;  /* 0x00000007ff07723e */ /* 0x000fca00024050ff */
[----:B------:R1:W-:Y:S01]  /*3440*/  @P1 STG.E desc[UR36][R4.64+0xe0], R7 ;  /* 0x0000e00704001986 */ /* 0x0003e2000c101924 */
[----:B------:R-:W-:Y:S05]  /*3450*/  @!P0 BRA `(.L_x_89) ;  /* 0x0000000000048947 */ /* 0x000fea0003800000 */
[----:B------:R0:W5:Y:S02]  /*3460*/  LDG.E.LTC128B R24, desc[UR36][R10.64+0xe4] ;  /* 0x0000e4240a187981 */ /* 0x000164000c1e1920 */
.L_x_89:
[----:B------:R-:W-:Y:S05]  /*3470*/  BSYNC B1 ;  /* 0x0000000000017941 */ /* 0x000fea0003800000 */
.L_x_88:
[----:B------:R-:W-:Y:S05]  /*3480*/  @!P0 BRA `(.L_x_90) ;  /* 0x0000000800a88947 */ /* 0x000fea0003800000 */
[----:B-----5:R-:W-:-:S05]  /*3490*/  LOP3.LUT R3, R24, 0xffffe000, RZ, 0xc0, !PT ;  /* 0xffffe00018037812 */ /* 0x020fca00078ec0ff */
[----:B-1----:R-:W-:-:S04]  /*34a0*/  FMUL R4, R3, R56 ;  /* 0x0000003803047220 */ /* 0x002fc80000400000 */
[----:B------:R-:W-:-:S05]  /*34b0*/  FFMA R55, R55, R23, R4 ;  /* 0x0000001737377223 */ /* 0x000fca0000000004 */
[----:B------:R-:W-:-:S05]  /*34c0*/  F2FP.TF32.F32.PACK_B R55, R55 ;  /* 0x00000037ff37723e */ /* 0x000fca00024050ff */
[----:B------:R1:W-:Y:S01]  /*34d0*/  STG.E desc[UR36][R12.64+0xe4], R55 ;  /* 0x0000e4370c007986 */ /* 0x0003e2000c101924 */
[----:B------:R-:W-:Y:S05]  /*34e0*/  BRA `(.L_x_90) ;  /* 0x0000000800907947 */ /* 0x000fea0003800000 */
.L_x_29:
[----:B------:R-:W-:Y:S01]  /*34f0*/  ISETP.GT.AND P3, PT, R4, 0x1, PT ;  /* 0x000000010400780c */ /* 0x000fe20003f64270 */
[----:B------:R-:W-:Y:S01]  /*3500*/  ULDC.64 UR4, c[0x0][0x5c0] ;  /* 0x0001700000047ab9 */ /* 0x000fe20000000a00 */
[-C--:B------:R-:W-:Y:S01]  /*3510*/  FMUL R5, R24, R23.reuse ;  /* 0x0000001718057220 */ /* 0x080fe20000400000 */
[----:B------:R-:W-:Y:S01]  /*3520*/  LEA R6, P4, R58, UR4, 0x2 ;  /* 0x000000043a067c11 */ /* 0x000fe2000f8810ff */
[-C--:B------:R-:W-:Y:S01]  /*3530*/  FMUL R25, R25, R23.reuse ;  /* 0x0000001719197220 */ /* 0x080fe20000400000 */
[----:B------:R-:W-:Y:S01]  /*3540*/  ISETP.GT.AND P0, PT, R3, RZ, P3 ;  /* 0x000000ff0300720c */ /* 0x000fe20001f04270 */
[-C--:B------:R-:W-:Y:S01]  /*3550*/  FMUL R11, R26, R23.reuse ;  /* 0x000000171a0b7220 */ /* 0x080fe20000400000 */
[----:B------:R-:W-:Y:S01]  /*3560*/  LEA.HI.X R7, R58, UR5, R75, 0x2, P4 ;  /* 0x000000053a077c11 */ /* 0x000fe2000a0f144b */
[----:B------:R-:W-:Y:S01]  /*3570*/  FMUL R27, R27, R23 ;  /* 0x000000171b1b7220 */ /* 0x000fe20000400000 */
[----:B------:R-:W-:Y:S01]  /*3580*/  F2FP.TF32.F32.PACK_B R5, R5 ;  /* 0x00000005ff05723e */ /* 0x000fe200024050ff */
[----:B------:R-:W-:Y:S01]  /*3590*/  FMUL R29, R29, R23 ;  /* 0x000000171d1d7220 */ /* 0x000fe20000400000 */
[----:B------:R-:W-:Y:S01]  /*35a0*/  F2FP.TF32.F32.PACK_B R25, R25 ;  /* 0x00000019ff19723e */ /* 0x000fe200024050ff */
[-C--:B------:R-:W-:Y:S01]  /*35b0*/  FMUL R31, R31, R23.reuse ;  /* 0x000000171f1f7220 */ /* 0x080fe20000400000 */
[C---:B------:R-:W-:Y:S01]  /*35c0*/  SHF.L.U64.HI R65, R64.reuse, 0x5, R65 ;  /* 0x0000000540417819 */ /* 0x040fe20000010241 */
[----:B------:R0:W-:Y:S01]  /*35d0*/  @P2 STG.E desc[UR36][R6.64], R5 ;  /* 0x0000000506002986 */ /* 0x0001e2000c101924 */
[----:B------:R-:W-:Y:S01]  /*35e0*/  LEA R8, P4, R64, R6, 0x5 ;  /* 0x0000000640087211 */ /* 0x000fe200078828ff */
[-C--:B------:R-:W-:Y:S01]  /*35f0*/  FMUL R13, R32, R23.reuse ;  /* 0x00000017200d7220 */ /* 0x080fe20000400000 */
[----:B------:R-:W-:Y:S01]  /*3600*/  ISETP.GT.AND P1, PT, R3, 0x8, P1 ;  /* 0x000000080300780c */ /* 0x000fe20000f24270 */
[----:B------:R-:W-:Y:S01]  /*3610*/  @P0 STG.E desc[UR36][R6.64+0x4], R25 ;  /* 0x0000041906000986 */ /* 0x000fe2000c101924 */
[C---:B------:R-:W-:Y:S01]  /*3620*/  ISETP.GT.AND P2, PT, R4.reuse, 0x8, PT ;  /* 0x000000080400780c */ /* 0x040fe20003f44270 */
[----:B------:R-:W-:Y:S01]  /*3630*/  IMAD.X R9, R65, 0x1, R7, P4 ;  /* 0x0000000141097824 */ /* 0x000fe200020e0607 */
[----:B------:R-:W-:Y:S01]  /*3640*/  ISETP.GT.AND P3, PT, R3, 0x8, P3 ;  /* 0x000000080300780c */ /* 0x000fe20001f64270 */
[-C--:B------:R-:W-:Y:S01]  /*3650*/  FMUL R33, R33, R23.reuse ;  /* 0x0000001721217220 */ /* 0x080fe20000400000 */
[----:B------:R-:W-:Y:S01]  /*3660*/  ISETP.GT.AND P0, PT, R4, 0x9, PT ;  /* 0x000000090400780c */ /* 0x000fe20003f04270 */
[-C--:B------:R-:W-:Y:S01]  /*3670*/  FMUL R35, R35, R23.reuse ;  /* 0x0000001723237220 */ /* 0x080fe20000400000 */
[C---:B------:R-:W-:Y:S01]  /*3680*/  ISETP.GT.AND P5, PT, R3.reuse, RZ, P2 ;  /* 0x000000ff0300720c */ /* 0x040fe200017a4270 */
[-C--:B0-----:R-:W-:Y:S01]  /*3690*/  FMUL R5, R28, R23.reuse ;  /* 0x000000171c057220 */ /* 0x081fe20000400000 */
[----:B------:R-:W-:Y:S01]  /*36a0*/  ISETP.GT.AND P4, PT, R3, RZ, P0 ;  /* 0x000000ff0300720c */ /* 0x000fe20000784270 */
[----:B------:R-:W-:Y:S01]  /*36b0*/  FMUL R37, R37, R23 ;  /* 0x0000001725257220 */ /* 0x000fe20000400000 */
[----:B------:R-:W-:Y:S01]  /*36c0*/  F2FP.TF32.F32.PACK_B R11, R11 ;  /* 0x0000000bff0b723e */ /* 0x000fe200024050ff */
[----:B------:R-:W-:Y:S01]  /*36d0*/  FMUL R39, R39, R23 ;  /* 0x0000001727277220 */ /* 0x000fe20000400000 */
[----:B------:R-:W-:Y:S01]  /*36e0*/  F2FP.TF32.F32.PACK_B R27, R27 ;  /* 0x0000001bff1b723e */ /* 0x000fe200024050ff */
[----:B------:R-:W-:Y:S01]  /*36f0*/  FMUL R41, R41, R23 ;  /* 0x0000001729297220 */ /* 0x000fe20000400000 */
[----:B------:R-:W-:Y:S01]  /*3700*/  F2FP.TF32.F32.PACK_B R5, R5 ;  /* 0x00000005ff05723e */ /* 0x000fe200024050ff */
[----:B------:R0:W-:Y:S01]  /*3710*/  @P1 STG.E desc[UR36][R8.64], R11 ;  /* 0x0000000b08001986 */ /* 0x0001e2000c101924 */
[----:B------:R-:W-:Y:S01]  /*3720*/  F2FP.TF32.F32.PACK_B R29, R29 ;  /* 0x0000001dff1d723e */ /* 0x000fe200024050ff */
[-C--:B------:R-:W-:Y:S01]  /*3730*/  FMUL R43, R43, R23.reuse ;  /* 0x000000172b2b7220 */ /* 0x080fe20000400000 */
[C---:B------:R-:W-:Y:S01]  /*3740*/  ISETP.GT.AND P1, PT, R4.reuse, 0x10, PT ;  /* 0x000000100400780c */ /* 0x040fe20003f24270 */
[----:B------:R-:W-:Y:S01]  /*3750*/  @P3 STG.E desc[UR36][R8.64+0x4], R27 ;  /* 0x0000041b08003986 */ /* 0x000fe2000c101924 */
[----:B------:R-:W-:Y:S01]  /*3760*/  ISETP.GT.AND P3, PT, R4, 0x11, PT ;  /* 0x000000110400780c */ /* 0x000fe20003f64270 */
[-C--:B------:R-:W-:Y:S01]  /*3770*/  FMUL R45, R45, R23.reuse ;  /* 0x000000172d2d7220 */ /* 0x080fe20000400000 */
[C---:B------:R-:W-:Y:S01]  /*3780*/  ISETP.GT.AND P2, PT, R3.reuse, 0x8, P2 ;  /* 0x000000080300780c */ /* 0x040fe20001744270 */
[----:B------:R1:W-:Y:S01]  /*3790*/  @P5 STG.E desc[UR36][R6.64+0x20], R5 ;  /* 0x0000200506005986 */ /* 0x0003e2000c101924 */
[----:B------:R-:W-:Y:S01]  /*37a0*/  ISETP.GT.AND P0, PT, R3, 0x8, P0 ;  /* 0x000000080300780c */ /* 0x000fe20000704270 */
[-C--:B------:R-:W-:Y:S01]  /*37b0*/  FMUL R47, R47, R23.reuse ;  /* 0x000000172f2f7220 */ /* 0x080fe20000400000 */
[C---:B------:R-:W-:Y:S01]  /*37c0*/  ISETP.GT.AND P5, PT, R3.reuse, RZ, P1 ;  /* 0x000000ff0300720c */ /* 0x040fe20000fa4270 */
[----:B------:R-:W-:Y:S01]  /*37d0*/  @P4 STG.E desc[UR36][R6.64+0x24], R29 ;  /* 0x0000241d06004986 */ /* 0x000fe2000c101924 */
        /* <DEDUP_REMOVED lines=8> */
[----:B-1----:R-:W-:Y:S01]  /*3860*/  FMUL R5, R34, R23 ;  /* 0x0000001722057220 */ /* 0x002fe20000400000 */
[----:B------:R-:W-:Y:S01]  /*3870*/  F2FP.TF32.F32.PACK_B R33, R33 ;  /* 0x00000021ff21723e */ /* 0x000fe200024050ff */
[----:B------:R0:W-:Y:S01]  /*3880*/  @P2 STG.E desc[UR36][R8.64+0x20], R11 ;  /* 0x0000200b08002986 */ /* 0x0001e2000c101924 */
[----:B------:R-:W-:Y:S01]  /*3890*/  ISETP.GT.AND P1, PT, R3, 0x8, P1 ;  /* 0x000000080300780c */ /* 0x000fe20000f24270 */
[-C--:B------:R-:W-:Y:S01]  /*38a0*/  FMUL R21, R52, R23.reuse ;  /* 0x0000001734157220 */ /* 0x080fe20000400000 */
[C---:B------:R-:W-:Y:S01]  /*38b0*/  ISETP.GT.AND P2, PT, R4.reuse, 0x19, PT ;  /* 0x000000190400780c */ /* 0x040fe20003f44270 */
[----:B------:R-:W-:Y:S01]  /*38c0*/  @P0 STG.E desc[UR36][R8.64+0x24], R31 ;  /* 0x0000241f08000986 */ /* 0x000fe2000c101924 */
[----:B------:R-:W-:Y:S01]  /*38d0*/  ISETP.GT.AND P0, PT, R4, 0x18, PT ;  /* 0x000000180400780c */ /* 0x000fe20003f04270 */
[----:B------:R-:W-:Y:S01]  /*38e0*/  FMUL R53, R53, R23 ;  /* 0x0000001735357220 */ /* 0x000fe20000400000 */
[----:B------:R-:W-:Y:S01]  /*38f0*/  F2FP.TF32.F32.PACK_B R5, R5 ;  /* 0x00000005ff05723e */ /* 0x000fe200024050ff */
[----:B------:R1:W-:Y:S01]  /*3900*/  @P5 STG.E desc[UR36][R6.64+0x40], R13 ;  /* 0x0000400d06005986 */ /* 0x0003e2000c101924 */
[----:B------:R-:W-:Y:S01]  /*3910*/  ISETP.GT.AND P5, PT, R3, RZ, P0 ;  /* 0x000000ff0300720c */ /* 0x000fe200007a4270 */
[----:B------:R-:W-:Y:S01]  /*3920*/  FMUL R55, R55, R23 ;  /* 0x0000001737377220 */ /* 0x000fe20000400000 */
[----:B------:R-:W-:Y:S01]  /*3930*/  F2FP.TF32.F32.PACK_B R35, R35 ;  /* 0x00000023ff23723e */ /* 0x000fe200024050ff */
[----:B------:R-:W-:Y:S01]  /*3940*/  @P4 STG.E desc[UR36][R6.64+0x44], R33 ;  /* 0x0000442106004986 */ /* 0x000fe2000c101924 */
[C---:B------:R-:W-:Y:S01]  /*3950*/  ISETP.GT.AND P4, PT, R3.reuse, 0x8, P3 ;  /* 0x000000080300780c */ /* 0x040fe20001f84270 */
[----:B0-----:R-:W-:Y:S01]  /*3960*/  FMUL R11, R36, R23 ;  /* 0x00000017240b7220 */ /* 0x001fe20000400000 */
[----:B------:R-:W-:Y:S01]  /*3970*/  ISETP.GT.AND P3, PT, R3, RZ, P2 ;  /* 0x000000ff0300720c */ /* 0x000fe20001764270 */
[----:B------:R0:W-:Y:S01]  /*3980*/  @P1 STG.E desc[UR36][R8.64+0x40], R5 ;  /* 0x0000400508001986 */ /* 0x0001e2000c101924 */
[----:B------:R-:W-:-:S02]  /*3990*/  F2FP.TF32.F32.PACK_B R37, R37 ;  /* 0x00000025ff25723e */ /* 0x000fc400024050ff */
[----:B------:R-:W-:Y:S01]  /*39a0*/  F2FP.TF32.F32.PACK_B R11, R11 ;  /* 0x0000000bff0b723e */ /* 0x000fe200024050ff */
[----:B-1----:R-:W-:Y:S01]  /*39b0*/  FMUL R13, R40, R23 ;  /* 0x00000017280d7220 */ /* 0x002fe20000400000 */
[----:B------:R-:W-:Y:S02]  /*39c0*/  ISETP.GT.AND P1, PT, R4, 0x20, PT ;  /* 0x000000200400780c */ /* 0x000fe40003f24270 */
[C---:B------:R-:W-:Y:S02]  /*39d0*/  ISETP.GT.AND P0, PT, R3.reuse, 0x8, P0 ;  /* 0x000000080300780c */ /* 0x040fe40000704270 */
[----:B------:R-:W-:Y:S01]  /*39e0*/  F2FP.TF32.F32.PACK_B R39, R39 ;  /* 0x00000027ff27723e */ /* 0x000fe200024050ff */
[----:B------:R-:W-:Y:S01]  /*39f0*/  @P4 STG.E desc[UR36][R8.64+0x44], R35 ;  /* 0x0000442308004986 */ /* 0x000fe2000c101924 */
[C---:B------:R-:W-:Y:S01]  /*3a00*/  ISETP.GT.AND P4, PT, R3.reuse, 0x8, P2 ;  /* 0x000000080300780c */ /* 0x040fe20001784270 */
[----:B0-----:R-:W-:Y:S01]  /*3a10*/  FMUL R5, R38, R23 ;  /* 0x0000001726057220 */ /* 0x001fe20000400000 */
[----:B------:R-:W-:Y:S01]  /*3a20*/  ISETP.GT.AND P2, PT, R4, 0x21, PT ;  /* 0x000000210400780c */ /* 0x000fe20003f44270 */
[----:B------:R0:W-:Y:S01]  /*3a30*/  @P5 STG.E desc[UR36][R6.64+0x60], R11 ;  /* 0x0000600b06005986 */ /* 0x0001e2000c101924 */
[----:B------:R-:W-:-:S02]  /*3a40*/  ISETP.GT.AND P5, PT, R3, RZ, P1 ;  /* 0x000000ff0300720c */ /* 0x000fc40000fa4270 */
[----:B------:R-:W-:Y:S01]  /*3a50*/  F2FP.TF32.F32.PACK_B R5, R5 ;  /* 0x00000005ff05723e */ /* 0x000fe200024050ff */
[----:B------:R-:W-:Y:S01]  /*3a60*/  @P3 STG.E desc[UR36][R6.64+0x64], R37 ;  /* 0x0000642506003986 */ /* 0x000fe2000c101924 */
[C---:B------:R-:W-:Y:S02]  /*3a70*/  ISETP.GT.AND P3, PT, R3.reuse, RZ, P2 ;  /* 0x000000ff0300720c */ /* 0x040fe40001764270 */
[----:B------:R-:W-:Y:S01]  /*3a80*/  F2FP.TF32.F32.PACK_B R13, R13 ;  /* 0x0000000dff0d723e */ /* 0x000fe200024050ff */
[----:B------:R1:W-:Y:S01]  /*3a90*/  @P0 STG.E desc[UR36][R8.64+0x60], R5 ;  /* 0x0000600508000986 */ /* 0x0003e2000c101924 */
[----:B------:R-:W-:Y:S02]  /*3aa0*/  F2FP.TF32.F32.PACK_B R41, R41 ;  /* 0x00000029ff29723e */ /* 0x000fe400024050ff */
[----:B------:R-:W-:Y:S01]  /*3ab0*/  ISETP.GT.AND P1, PT, R3, 0x8, P1 ;  /* 0x000000080300780c */ /* 0x000fe20000f24270 */
[----:B------:R-:W-:Y:S01]  /*3ac0*/  @P4 STG.E desc[UR36][R8.64+0x64], R39 ;  /* 0x0000642708004986 */ /* 0x000fe2000c101924 */
[----:B------:R-:W-:Y:S01]  /*3ad0*/  ISETP.GT.AND P4, PT, R4, 0x28, PT ;  /* 0x000000280400780c */ /* 0x000fe20003f84270 */
[----:B0-----:R-:W-:Y:S01]  /*3ae0*/  FMUL R11, R44, R23 ;  /* 0x000000172c0b7220 */ /* 0x001fe20000400000 */
[----:B------:R-:W-:Y:S01]  /*3af0*/  F2FP.TF32.F32.PACK_B R43, R43 ;  /* 0x0000002bff2b723e */ /* 0x000fe200024050ff */
[----:B------:R0:W-:Y:S01]  /*3b00*/  @P5 STG.E desc[UR36][R6.64+0x80], R13 ;  /* 0x0000800d06005986 */ /* 0x0001e2000c101924 */
[----:B------:R-:W-:-:S02]  /*3b10*/  ISETP.GT.AND P5, PT, R4, 0x29, PT ;  /* 0x000000290400780c */ /* 0x000fc40003fa4270 */
[----:B------:R-:W-:Y:S01]  /*3b20*/  F2FP.TF32.F32.PACK_B R11, R11 ;  /* 0x0000000bff0b723e */ /* 0x000fe200024050ff */
[----:B------:R-:W-:Y:S01]  /*3b30*/  @P3 STG.E desc[UR36][R6.64+0x84], R41 ;  /* 0x0000842906003986 */ /* 0x000fe2000c101924 */
[C---:B------:R-:W-:Y:S01]  /*3b40*/  ISETP.GT.AND P3, PT, R3.reuse, 0x8, P2 ;  /* 0x000000080300780c */ /* 0x040fe20001764270 */
[-C--:B-1----:R-:W-:Y:S01]  /*3b50*/  FMUL R5, R42, R23.reuse ;  /* 0x000000172a057220 */ /* 0x082fe20000400000 */
[C---:B------:R-:W-:Y:S02]  /*3b60*/  ISETP.GT.AND P2, PT, R3.reuse, RZ, P4 ;  /* 0x000000ff0300720c */ /* 0x040fe40002744270 */
[C---:B------:R-:W-:Y:S02]  /*3b70*/  ISETP.GT.AND P0, PT, R3.reuse, RZ, P5 ;  /* 0x000000ff0300720c */ /* 0x040fe40002f04270 */
[----:B------:R-:W-:Y:S01]  /*3b80*/  ISETP.GT.AND P4, PT, R3, 0x8, P4 ;  /* 0x000000080300780c */ /* 0x000fe20002784270 */
[----:B0-----:R-:W-:Y:S01]  /*3b90*/  FMUL R13, R46, R23 ;  /* 0x000000172e0d7220 */ /* 0x001fe20000400000 */
[----:B------:R-:W-:-:S02]  /*3ba0*/  F2FP.TF32.F32.PACK_B R5, R5 ;  /* 0x00000005ff05723e */ /* 0x000fc400024050ff */
[----:B------:R-:W-:Y:S02]  /*3bb0*/  F2FP.TF32.F32.PACK_B R45, R45 ;  /* 0x0000002dff2d723e */ /* 0x000fe400024050ff */
[----:B------:R-:W-:Y:S01]  /*3bc0*/  ISETP.GT.AND P5, PT, R3, 0x8, P5 ;  /* 0x000000080300780c */ /* 0x000fe20002fa4270 */
[----:B------:R0:W-:Y:S01]  /*3bd0*/  @P1 STG.E desc[UR36][R8.64+0x80], R5 ;  /* 0x0000800508001986 */ /* 0x0001e2000c101924 */
[C---:B------:R-:W-:Y:S02]  /*3be0*/  ISETP.GT.AND P1, PT, R4.reuse, 0x38, PT ;  /* 0x000000380400780c */ /* 0x040fe40003f24270 */
[----:B------:R-:W-:Y:S01]  /*3bf0*/  F2FP.TF32.F32.PACK_B R13, R13 ;  /* 0x0000000dff0d723e */ /* 0x000fe200024050ff */
[----:B------:R-:W-:Y:S01]  /*3c00*/  @P3 STG.E desc[UR36][R8.64+0x84], R43 ;  /* 0x0000842b08003986 */ /* 0x000fe2000c101924 */
[C---:B------:R-:W-:Y:S02]  /*3c10*/  ISETP.GT.AND P3, PT, R4.reuse, 0x30, PT ;  /* 0x000000300400780c */ /* 0x040fe40003f64270 */
[----:B------:R-:W-:Y:S01]  /*3c20*/  F2FP.TF32.F32.PACK_B R47, R47 ;  /* 0x0000002fff2f723e */ /* 0x000fe200024050ff */
[----:B------:R1:W-:Y:S01]  /*3c30*/  @P2 STG.E desc[UR36][R6.64+0xa0], R11 ;  /* 0x0000a00b06002986 */ /* 0x0003e2000c101924 */
[----:B------:R-:W-:-:S02]  /*3c40*/  ISETP.GT.AND P2, PT, R4, 0x31, PT ;  /* 0x000000310400780c */ /* 0x000fc40003f44270 */
[----:B------:R-:W-:Y:S01]  /*3c50*/  F2FP.TF32.F32.PACK_B R49, R49 ;  /* 0x00000031ff31723e */ /* 0x000fe200024050ff */
[----:B------:R-:W-:Y:S01]  /*3c60*/  @P0 STG.E desc[UR36][R6.64+0xa4], R45 ;  /* 0x0000a42d06000986 */ /* 0x000fe2000c101924 */
[----:B------:R-:W-:Y:S01]  /*3c70*/  ISETP.GT.AND P0, PT, R4, 0x39, PT ;  /* 0x000000390400780c */ /* 0x000fe20003f04270 */
[----:B------:R-:W-:Y:S01]  /*3c80*/  @P4 IMAD.MOV.U32 R4, RZ, RZ, R8 ;  /* 0x000000ffff044224 */ /* 0x000fe200078e0008 */
[----:B------:R-:W-:Y:S01]  /*3c90*/  F2FP.TF32.F32.PACK_B R15, R15 ;  /* 0x0000000fff0f723e */ /* 0x000fe200024050ff */
[----:B0-----:R-:W-:Y:S01]  /*3ca0*/  @P4 IMAD.MOV.U32 R5, RZ, RZ, R9 ;  /* 0x000000ffff054224 */ /* 0x001fe200078e0009 */
[----:B------:R-:W-:Y:S02]  /*3cb0*/  F2FP.TF32.F32.PACK_B R51, R51 ;  /* 0x00000033ff33723e */ /* 0x000fe400024050ff */
[----:B------:R-:W-:Y:S01]  /*3cc0*/  F2FP.TF32.F32.PACK_B R21, R21 ;  /* 0x00000015ff15723e */ /* 0x000fe200024050ff */
[----:B-1----:R-:W-:Y:S01]  /*3cd0*/  FMUL R11, R48, R23 ;  /* 0x00000017300b7220 */ /* 0x002fe20000400000 */
[----:B------:R0:W-:Y:S01]  /*3ce0*/  @P4 STG.E desc[UR36][R4.64+0xa0], R13 ;  /* 0x0000a00d04004986 */ /* 0x0001e2000c101924 */
[----:B------:R-:W-:-:S02]  /*3cf0*/  ISETP.GT.AND P4, PT, R3, RZ, P3 ;  /* 0x000000ff0300720c */ /* 0x000fc40001f84270 */
[----:B------:R-:W-:Y:S02]  /*3d00*/  ISETP.GT.AND P3, PT, R3, 0x8, P3 ;  /* 0x000000080300780c */ /* 0x000fe40001f64270 */
[----:B------:R-:W-:Y:S02]  /*3d10*/  F2FP.TF32.F32.PACK_B R11, R11 ;  /* 0x0000000bff0b723e */ /* 0x000fe400024050ff */
[----:B------:R-:W-:Y:S02]  /*3d20*/  F2FP.TF32.F32.PACK_B R53, R53 ;  /* 0x00000035ff35723e */ /* 0x000fe400024050ff */
[----:B------:R-:W-:Y:S01]  /*3d30*/  F2FP.TF32.F32.PACK_B R55, R55 ;  /* 0x00000037ff37723e */ /* 0x000fe200024050ff */
[----:B0-----:R-:W-:Y:S02]  /*3d40*/  @P5 IMAD.MOV.U32 R4, RZ, RZ, R8 ;  /* 0x000000ffff045224 */ /* 0x001fe400078e0008 */
[----:B------:R-:W-:Y:S01]  /*3d50*/  FMUL R13, R54, R23 ;  /* 0x00000017360d7220 */ /* 0x000fe20000400000 */
[----:B------:R-:W-:-:S04]  /*3d60*/  @P5 IMAD.MOV.U32 R5, RZ, RZ, R9 ;  /* 0x000000ffff055224 */ /* 0x000fc800078e0009 */
[----:B------:R-:W-:Y:S01]  /*3d70*/  F2FP.TF32.F32.PACK_B R13, R13 ;  /* 0x0000000dff0d723e */ /* 0x000fe200024050ff */
[----:B------:R0:W-:Y:S01]  /*3d80*/  @P5 STG.E desc[UR36][R4.64+0xa4], R47 ;  /* 0x0000a42f04005986 */ /* 0x0001e2000c101924 */
[C---:B------:R-:W-:Y:S02]  /*3d90*/  ISETP.GT.AND P5, PT, R3.reuse, RZ, P2 ;  /* 0x000000ff0300720c */ /* 0x040fe400017a4270 */
[----:B------:R-:W-:Y:S01]  /*3da0*/  ISETP.GT.AND P2, PT, R3, 0x8, P2 ;  /* 0x000000080300780c */ /* 0x000fe20001744270 */
[----:B0-----:R-:W-:Y:S02]  /*3db0*/  @P4 IMAD.MOV.U32 R4, RZ, RZ, R6 ;  /* 0x000000ffff044224 */ /* 0x001fe400078e0006 */
[----:B------:R-:W-:-:S05]  /*3dc0*/  @P4 IMAD.MOV.U32 R5, RZ, RZ, R7 ;  /* 0x000000ffff054224 */ /* 0x000fca00078e0007 */
        /* <DEDUP_REMOVED lines=10> */
[----:B------:R0:W-:Y:S02]  /*3e70*/  @P3 STG.E desc[UR36][R4.64+0xc0], R15 ;  /* 0x0000c00f04003986 */ /* 0x0001e4000c101924 */
[----:B0-----:R-:W-:Y:S02]  /*3e80*/  @P2 IMAD.MOV.U32 R4, RZ, RZ, R8 ;  /* 0x000000ffff042224 */ /* 0x001fe400078e0008 */
[----:B------:R-:W-:-:S05]  /*3e90*/  @P2 IMAD.MOV.U32 R5, RZ, RZ, R9 ;  /* 0x000000ffff052224 */ /* 0x000fca00078e0009 */
[----:B------:R0:W-:Y:S02]  /*3ea0*/  @P2 STG.E desc[UR36][R4.64+0xc4], R51 ;  /* 0x0000c43304002986 */ /* 0x0001e4000c101924 */
[----:B0-----:R-:W-:Y:S02]  /*3eb0*/  @P4 IMAD.MOV.U32 R4, RZ, RZ, R6 ;  /* 0x000000ffff044224 */ /* 0x001fe400078e0006 */
[----:B------:R-:W-:-:S05]  /*3ec0*/  @P4 IMAD.MOV.U32 R5, RZ, RZ, R7 ;  /* 0x000000ffff054224 */ /* 0x000fca00078e0007 */
[----:B------:R0:W-:Y:S04]  /*3ed0*/  @P4 STG.E desc[UR36][R4.64+0xe0], R21 ;  /* 0x0000e01504004986 */ /* 0x0001e8000c101924 */
[----:B------:R1:W-:Y:S01]  /*3ee0*/  @P5 STG.E desc[UR36][R6.64+0xe4], R53 ;  /* 0x0000e43506005986 */ /* 0x0003e2000c101924 */
[----:B0-----:R-:W-:Y:S02]  /*3ef0*/  @P1 IMAD.MOV.U32 R4, RZ, RZ, R8 ;  /* 0x000000ffff041224 */ /* 0x001fe400078e0008 */
[----:B------:R-:W-:-:S05]  /*3f00*/  @P1 IMAD.MOV.U32 R5, RZ, RZ, R9 ;  /* 0x000000ffff051224 */ /* 0x000fca00078e0009 */
[----:B------:R1:W-:Y:S04]  /*3f10*/  @P1 STG.E desc[UR36][R4.64+0xe0], R13 ;  /* 0x0000e00d04001986 */ /* 0x0003e8000c101924 */
[----:B------:R1:W-:Y:S02]  /*3f20*/  @P0 STG.E desc[UR36][R8.64+0xe4], R55 ;  /* 0x0000e43708000986 */ /* 0x0003e4000c101924 */
.L_x_90:
[----:B------:R-:W-:Y:S05]  /*3f30*/  BSYNC B0 ;  /* 0x0000000000007941 */ /* 0x000fea0003800000 */
.L_x_28:
[----:B------:R-:W-:Y:S01]  /*3f40*/  ULDC UR4, c[0x0][0xc] ;  /* 0x0000030000047ab9 */ /* 0x000fe20000000800 */
[----:B------:R-:W-:Y:S01]  /*3f50*/  ULDC UR5, c[0x0][0x10] ;  /* 0x0000040000057ab9 */ /* 0x000fe20000000800 */
[----:B------:R-:W0:Y:S01]  /*3f60*/  LDC R3, c[0x0][0x14] ;  /* 0x00000500ff037b82 */ /* 0x000e220000000800 */
[----:B------:R-:W-:Y:S01]  /*3f70*/  UIMAD.WIDE.U32 UR4, UR4, UR5, URZ ;  /* 0x00000005040472a5 */ /* 0x000fe2000f8e003f */
[----:B------:R-:W-:Y:S02]  /*3f80*/  IMAD.MOV.U32 R59, RZ, RZ, -0x1 ;  /* 0xffffffffff3b7424 */ /* 0x000fe400078e00ff */
[----:B--2---:R-:W-:-:S03]  /*3f90*/  IMAD.MOV.U32 R57, RZ, RZ, -0x1 ;  /* 0xffffffffff397424 */ /* 0x004fc600078e00ff */
[----:B0-----:R-:W-:-:S04]  /*3fa0*/  IMAD.WIDE.U32 R16, R3, UR4, R16 ;  /* 0x0000000403107c25 */ /* 0x001fc8000f8e0010 */
[----:B------:R-:W-:Y:S01]  /*3fb0*/  IMAD R3, R3, UR5, RZ ;  /* 0x0000000503037c24 */ /* 0x000fe2000f8e02ff */
[----:B------:R-:W-:Y:S02]  /*3fc0*/  ULDC.64 UR4, c[0x0][0x650] ;  /* 0x0001940000047ab9 */ /* 0x000fe40000000a00 */
[----:B------:R-:W-:Y:S01]  /*3fd0*/  ISETP.GE.U32.AND P0, PT, R16, UR4, PT ;  /* 0x0000000410007c0c */ /* 0x000fe2000bf06070 */
[--C-:B------:R-:W-:Y:S01]  /*3fe0*/  IMAD.IADD R17, R17, 0x1, R3.reuse ;  /* 0x0000000111117824 */ /* 0x100fe200078e0203 */
[----:B------:R-:W-:-:S04]  /*3ff0*/  PRMT R3, RZ, 0x7610, R3 ;  /* 0x00007610ff037816 */ /* 0x000fc80000000003 */
[----:B------:R-:W-:-:S13]  /*4000*/  ISETP.GE.U32.AND.EX P0, PT, R17, UR5, PT, P0 ;  /* 0x0000000511007c0c */ /* 0x000fda000bf06100 */
[----:B------:R-:W-:Y:S05]  /*4010*/  @P0 BRA `(.L_x_91) ;  /* 0x0000000400640947 */ /* 0x000fea0003800000 */
[----:B-1--4-:R-:W0:Y:S01]  /*4020*/  S2R R12, SR_CTAID.X ;  /* 0x00000000000c7919 */ /* 0x012e220000002500 */
[----:B---3--:R-:W1:Y:S01]  /*4030*/  LDC.64 R10, c[0x0][0x628] ;  /* 0x00018a00ff0a7b82 */ /* 0x008e620000000a00 */
[----:B------:R-:W-:Y:S01]  /*4040*/  ULDC UR4, c[0x0][0x150] ;  /* 0x0000540000047ab9 */ /* 0x000fe20000000800 */
[----:B------:R-:W-:Y:S01]  /*4050*/  IMAD.MOV.U32 R8, RZ, RZ, R16 ;  /* 0x000000ffff087224 */ /* 0x000fe200078e0010 */
[----:B-----5:R-:W2:Y:S01]  /*4060*/  S2R R24, SR_CTAID.Y ;  /* 0x0000000000187919 */ /* 0x020ea20000002600 */
[----:B------:R-:W-:-:S04]  /*4070*/  IMAD.MOV.U32 R9, RZ, RZ, R17 ;  /* 0x000000ffff097224 */ /* 0x000fc800078e0011 */
[----:B------:R-:W3:Y:S08]  /*4080*/  LDC R21, c[0x0][0x144] ;  /* 0x00005100ff157b82 */ /* 0x000ef00000000800 */
[----:B------:R-:W4:Y:S08]  /*4090*/  LDC R0, c[0x0][0x630] ;  /* 0x00018c00ff007b82 */ /* 0x000f300000000800 */
[----:B------:R-:W2:Y:S01]  /*40a0*/  LDC.64 R14, c[0x0][0x620] ;  /* 0x00018800ff0e7b82 */ /* 0x000ea20000000a00 */
[----:B-1----:R-:W-:-:S04]  /*40b0*/  ISETP.NE.U32.AND P0, PT, R10, RZ, PT ;  /* 0x000000ff0a00720c */ /* 0x002fc80003f05070 */
[----:B------:R-:W-:Y:S02]  /*40c0*/  ISETP.NE.AND.EX P0, PT, R11, RZ, PT, P0 ;  /* 0x000000ff0b00720c */ /* 0x000fe40003f05300 */
[----:B0-----:R-:W-:-:S05]  /*40d0*/  I2FP.F32.U32 R3, R12 ;  /* 0x0000000c00037245 */ /* 0x001fca0000201000 */
[----:B------:R-:W-:-:S04]  /*40e0*/  FMUL R3, R3, UR4 ;  /* 0x0000000403037c20 */ /* 0x000fc80008400000 */
[----:B------:R0:W1:Y:S02]  /*40f0*/  F2I.U32.TRUNC.NTZ R20, R3 ;  /* 0x0000000300147305 */ /* 0x000064000020f000 */
[----:B---34-:R-:W-:Y:S05]  /*4100*/  @!P0 BRA `(.L_x_92) ;  /* 0x0000000000288947 */ /* 0x018fea0003800000 */
[----:B0-----:R-:W0:Y:S02]  /*4110*/  LDC R3, c[0x0][0x634] ;  /* 0x00018d00ff037b82 */ /* 0x001e240000000800 */
        /* <DEDUP_REMOVED lines=9> */
.L_x_92:
[----:B------:R-:W3:Y:S01]  /*41b0*/  LDC.64 R28, c[0x0][0x640] ;  /* 0x00019000ff1c7b82 */ /* 0x000ee20000000a00 */
[-CC-:B------:R-:W-:Y:S01]  /*41c0*/  SHF.R.U64 R57, R8, R0.reuse, R9.reuse ;  /* 0x0000000008397219 */ /* 0x180fe20000001209 */
[----:B-1----:R-:W-:Y:S01]  /*41d0*/  IMAD.MOV R20, RZ, RZ, -R20 ;  /* 0x000000ffff147224 */ /* 0x002fe200078e0a14 */
[----:B------:R-:W-:Y:S01]  /*41e0*/  SHF.R.U32.HI R0, RZ, R0, R9 ;  /* 0x00000000ff007219 */ /* 0x000fe20000011609 */
[----:B------:R-:W-:Y:S01]  /*41f0*/  ULDC UR4, c[0x0][0x154] ;  /* 0x0000550000047ab9 */ /* 0x000fe20000000800 */
[----:B0-----:R-:W-:Y:S01]  /*4200*/  IADD3 R3, P0, RZ, -R57, RZ ;  /* 0x80000039ff037210 */ /* 0x001fe20007f1e0ff */
[----:B------:R-:W-:Y:S02]  /*4210*/  IMAD R21, R21, R20, R12 ;  /* 0x0000001415157224 */ /* 0x000fe400078e020c */
[----:B------:R-:W0:Y:S01]  /*4220*/  LDC R6, c[0x0][0x618] ;  /* 0x00018600ff067b82 */ /* 0x000e220000000800 */
[----:B------:R-:W-:Y:S02]  /*4230*/  IMAD.MOV.U32 R7, RZ, RZ, 0x1 ;  /* 0x00000001ff077424 */ /* 0x000fe400078e00ff */
[----:B------:R-:W-:-:S04]  /*4240*/  IMAD.X R5, RZ, RZ, ~R0, P0 ;  /* 0x000000ffff057224 */ /* 0x000fc800000e0e00 */
[-C--:B--2---:R-:W-:Y:S01]  /*4250*/  IMAD R0, R5, R14.reuse, RZ ;  /* 0x0000000e05007224 */ /* 0x084fe200078e02ff */
[----:B------:R-:W1:Y:S01]  /*4260*/  LDC R8, c[0x0][0x608] ;  /* 0x00018200ff087b82 */ /* 0x000e620000000800 */
[----:B------:R-:W-:-:S04]  /*4270*/  IMAD.WIDE.U32 R4, R3, R14, R16 ;  /* 0x0000000e03047225 */ /* 0x000fc800078e0010 */
[----:B------:R-:W-:Y:S01]  /*4280*/  IMAD R3, R3, R15, R0 ;  /* 0x0000000f03037224 */ /* 0x000fe200078e0200 */
[----:B------:R-:W-:Y:S02]  /*4290*/  I2FP.F32.U32 R0, R24 ;  /* 0x0000001800007245 */ /* 0x000fe40000201000 */
[----:B------:R-:W2:Y:S01]  /*42a0*/  LDC R26, c[0x0][0x658] ;  /* 0x00019600ff1a7b82 */ /* 0x000ea20000000800 */
[----:B------:R-:W-:Y:S01]  /*42b0*/  IMAD.IADD R3, R5, 0x1, R3 ;  /* 0x0000000105037824 */ /* 0x000fe200078e0203 */
[----:B---3--:R-:W-:Y:S01]  /*42c0*/  ISETP.NE.U32.AND P0, PT, R28, RZ, PT ;  /* 0x000000ff1c00720c */ /* 0x008fe20003f05070 */
[----:B------:R-:W-:Y:S01]  /*42d0*/  FMUL R0, R0, UR4 ;  /* 0x0000000400007c20 */ /* 0x000fe20008400000 */
[----:B------:R-:W-:Y:S02]  /*42e0*/  IMAD.MOV.U32 R5, RZ, RZ, -0x1 ;  /* 0xffffffffff057424 */ /* 0x000fe400078e00ff */
[----:B------:R-:W-:Y:S01]  /*42f0*/  ISETP.NE.AND.EX P0, PT, R29, RZ, PT, P0 ;  /* 0x000000ff1d00720c */ /* 0x000fe20003f05300 */
[----:B------:R3:W4:Y:S01]  /*4300*/  F2I.U32.TRUNC.NTZ R13, R0 ;  /* 0x00000000000d7305 */ /* 0x000722000020f000 */
[----:B------:R-:W3:Y:S01]  /*4310*/  LDC R15, c[0x0][0x148] ;  /* 0x00005200ff0f7b82 */ /* 0x000ee20000000800 */
[----:B0-----:R-:W-:-:S02]  /*4320*/  SHF.R.U64 R12, R4, R6, R3 ;  /* 0x00000006040c7219 */ /* 0x001fc40000001203 */
[----:B------:R-:W-:-:S05]  /*4330*/  SHF.R.U32.HI R3, RZ, R6, R3 ;  /* 0x00000006ff037219 */ /* 0x000fca0000011603 */
[----:B------:R-:W0:Y:S01]  /*4340*/  LDC R20, c[0x0][0x600] ;  /* 0x00018000ff147b82 */ /* 0x000e220000000800 */
[-CC-:B-1----:R-:W-:Y:S02]  /*4350*/  SHF.R.U64 R10, R12, R8.reuse, R3.reuse ;  /* 0x000000080c0a7219 */ /* 0x182fe40000001203 */
[----:B------:R-:W-:-:S05]  /*4360*/  SHF.R.U32.HI R3, RZ, R8, R3 ;  /* 0x00000008ff037219 */ /* 0x000fca0000011603 */
[----:B------:R-:W1:Y:S01]  /*4370*/  LDC R27, c[0x0][0x648] ;  /* 0x00019200ff1b7b82 */ /* 0x000e620000000800 */
[-C--:B--2---:R-:W-:Y:S02]  /*4380*/  SHF.L.U32 R4, R5, R26.reuse, RZ ;  /* 0x0000001a05047219 */ /* 0x084fe400000006ff */
[-CC-:B------:R-:W-:Y:S02]  /*4390*/  SHF.R.U64 R14, R10, R26.reuse, R3.reuse ;  /* 0x0000001a0a0e7219 */ /* 0x180fe40000001203 */
[----:B------:R-:W-:Y:S02]  /*43a0*/  SHF.R.U32.HI R5, RZ, R26, R3 ;  /* 0x0000001aff057219 */ /* 0x000fe40000011603 */
[----:B------:R-:W-:Y:S01]  /*43b0*/  LOP3.LUT R25, RZ, R4, RZ, 0x33, !PT ;  /* 0x00000004ff197212 */ /* 0x000fe200078e33ff */
[----:B------:R-:W2:Y:S01]  /*43c0*/  LDC R30, c[0x0][0x638] ;  /* 0x00018e00ff1e7b82 */ /* 0x000ea20000000800 */
[----:B------:R-:W-:Y:S01]  /*43d0*/  SHF.L.U32 R26, R7, R26, RZ ;  /* 0x0000001a071a7219 */ /* 0x000fe200000006ff */
[----:B------:R-:W-:-:S06]  /*43e0*/  IMAD.MOV.U32 R4, RZ, RZ, R14 ;  /* 0x000000ffff047224 */ /* 0x000fcc00078e000e */
[----:B------:R-:W0:Y:S01]  /*43f0*/  LDC R31, c[0x0][0x610] ;  /* 0x00018400ff1f7b82 */ /* 0x000e220000000800 */
[----:B----4-:R-:W-:Y:S05]  /*4400*/  @!P0 BRA `(.L_x_93) ;  /* 0x0000000000288947 */ /* 0x010fea0003800000 */
[----:B------:R-:W4:Y:S02]  /*4410*/  LDC R3, c[0x0][0x64c] ;  /* 0x00019300ff037b82 */ /* 0x000f240000000800 */
[----:B----4-:R-:W-:-:S05]  /*4420*/  IADD3 R3, P0, R14, R3, RZ ;  /* 0x000000030e037210 */ /* 0x010fca0007f1e0ff */
        /* <DEDUP_REMOVED lines=8> */
.L_x_93:
[----:B------:R-:W-:Y:S01]  /*44b0*/  ISETP.NE.AND P0, PT, R2, 0x1, PT ;  /* 0x000000010200780c */ /* 0x000fe20003f05270 */
[----:B0-----:R-:W-:Y:S01]  /*44c0*/  VIADD R7, R20, 0xffffffff ;  /* 0xffffffff14077836 */ /* 0x001fe20000000000 */
[----:B-1-3--:R-:W-:Y:S01]  /*44d0*/  SHF.R.U64 R0, R4, R27, R5 ;  /* 0x0000001b04007219 */ /* 0x00afe20000001205 */
[----:B------:R-:W-:Y:S01]  /*44e0*/  IMAD.MOV R13, RZ, RZ, -R13 ;  /* 0x000000ffff0d7224 */ /* 0x000fe200078e0a0d */
[----:B------:R-:W-:Y:S01]  /*44f0*/  LOP3.LUT R5, R10, R25, RZ, 0xc0, !PT ;  /* 0x000000190a057212 */ /* 0x000fe200078ec0ff */
[----:B------:R-:W-:Y:S01]  /*4500*/  IMAD.MOV.U32 R4, RZ, RZ, 0x1 ;  /* 0x00000001ff047424 */ /* 0x000fe200078e00ff */
[----:B------:R-:W-:Y:S01]  /*4510*/  LOP3.LUT R12, R12, R7, RZ, 0xc0, !PT ;  /* 0x000000070c0c7212 */ /* 0x000fe200078ec0ff */
[----:B------:R-:W-:Y:S02]  /*4520*/  IMAD.MOV R3, RZ, RZ, -R0 ;  /* 0x000000ffff037224 */ /* 0x000fe400078e0a00 */
[----:B------:R-:W-:Y:S02]  /*4530*/  IMAD R0, R26, R0, R5 ;  /* 0x000000001a007224 */ /* 0x000fe400078e0205 */
[----:B--2---:R-:W-:-:S02]  /*4540*/  IMAD R3, R3, R30, R14 ;  /* 0x0000001e03037224 */ /* 0x004fc400078e020e */
[----:B------:R-:W-:Y:S02]  /*4550*/  @P0 IMAD R21, R15, R13, R24 ;  /* 0x0000000d0f150224 */ /* 0x000fe400078e0218 */
[----:B------:R-:W-:Y:S01]  /*4560*/  IMAD R5, R3, R20, R12 ;  /* 0x0000001403057224 */ /* 0x000fe200078e020c */
[----:B------:R-:W-:Y:S01]  /*4570*/  PRMT R3, R4, 0x7610, R3 ;  /* 0x0000761004037816 */ /* 0x000fe20000000003 */
[----:B------:R-:W-:-:S05]  /*4580*/  IMAD R0, R0, R31, R21 ;  /* 0x0000001f00007224 */ /* 0x000fca00078e0215 */
[----:B------:R-:W-:Y:S02]  /*4590*/  SEL R59, R5, R0, !P0 ;  /* 0x00000000053b7207 */ /* 0x000fe40004000000 */
[----:B------:R-:W-:-:S07]  /*45a0*/  SEL R0, R0, R5, !P0 ;  /* 0x0000000500007207 */ /* 0x000fce0004000000 */
.L_x_91:
[----:B------:R-:W-:Y:S01]  /*45b0*/  LOP3.LUT P0, RZ, R3, 0xff, RZ, 0xc0, !PT ;  /* 0x000000ff03ff7812 */ /* 0x000fe2000780c0ff */
[----:B------:R-:W-:-:S12]  /*45c0*/  IMAD.MOV.U32 R58, RZ, RZ, R0 ;  /* 0x000000ffff3a7224 */ /* 0x000fd800078e0000 */
[----:B------:R-:W-:Y:S05]  /*45d0*/  @P0 BRA `(.L_x_94) ;  /* 0xffffffc8004c0947 */ /* 0x000fea000383ffff */
[----:B------:R-:W-:Y:S05]  /*45e0*/  EXIT ;  /* 0x000000000000794d */ /* 0x000fea0003800000 */
.L_x_3:
[----:B0-----:R-:W-:Y:S01]  /*45f0*/  ULDC.64 UR4, c[0x0][0x650] ;  /* 0x0001940000047ab9 */ /* 0x001fe20000000a00 */
        /* <DEDUP_REMOVED lines=25> */
.L_x_96:
[--C-:B------:R-:W-:Y:S01]  /*4790*/  SHF.R.U64 R12, R10, R14, R11.reuse ;  /* 0x0000000e0a0c7219 */ /* 0x100fe2000000120b */
[----:B------:R-:W0:Y:S01]  /*47a0*/  LDC R22, c[0x0][0x618] ;  /* 0x00018600ff167b82 */ /* 0x000e220000000800 */
[----:B------:R-:W-:Y:S01]  /*47b0*/  I2FP.F32.U32 R6, R4 ;  /* 0x0000000400067245 */ /* 0x000fe20000201000 */
[----:B------:R-:W-:Y:S01]  /*47c0*/  ULDC UR4, c[0x0][0x150] ;  /* 0x0000540000047ab9 */ /* 0x000fe20000000800 */
[----:B------:R-:W-:Y:S02]  /*47d0*/  SHF.R.U32.HI R5, RZ, R14, R11 ;  /* 0x0000000eff057219 */ /* 0x000fe4000001160b */
[----:B------:R-:W-:Y:S01]  /*47e0*/  IADD3 R9, P0, RZ, -R12, RZ ;  /* 0x8000000cff097210 */ /* 0x000fe20007f1e0ff */
[----:B------:R-:W-:Y:S01]  /*47f0*/  FMUL R11, R6, UR4 ;  /* 0x00000004060b7c20 */ /* 0x000fe20008400000 */
[----:B------:R-:W-:Y:S01]  /*4800*/  ULDC UR4, c[0x0][0x154] ;  /* 0x0000550000047ab9 */ /* 0x000fe20000000800 */
[----:B------:R-:W1:Y:S02]  /*4810*/  LDC.64 R24, c[0x0][0x640] ;  /* 0x00019000ff187b82 */ /* 0x000e640000000a00 */
[----:B------:R-:W-:-:S02]  /*4820*/  IMAD.X R5, RZ, RZ, ~R5, P0 ;  /* 0x000000ffff057224 */ /* 0x000fc400000e0e05 */
[----:B------:R-:W2:Y:S01]  /*4830*/  F2I.U32.TRUNC.NTZ R11, R11 ;  /* 0x0000000b000b7305 */ /* 0x000ea2000020f000 */
[----:B------:R-:W-:-:S03]  /*4840*/  IMAD.WIDE.U32 R6, R9, R20, R16 ;  /* 0x0000001409067225 */ /* 0x000fc600078e0010 */
[----:B------:R-:W3:Y:S01]  /*4850*/  LDC R13, c[0x0][0x144] ;  /* 0x00005100ff0d7b82 */ /* 0x000ee20000000800 */
[----:B------:R-:W-:-:S04]  /*4860*/  IMAD R8, R5, R20, RZ ;  /* 0x0000001405087224 */ /* 0x000fc800078e02ff */
[----:B------:R-:W-:Y:S02]  /*4870*/  IMAD R5, R9, R21, R8 ;  /* 0x0000001509057224 */ /* 0x000fe400078e0208 */
[----:B------:R-:W-:Y:S01]  /*4880*/  IMAD.MOV.U32 R8, RZ, RZ, -0x1 ;  /* 0xffffffffff087424 */ /* 0x000fe200078e00ff */
[----:B------:R-:W4:Y:S01]  /*4890*/  LDC R14, c[0x0][0x608] ;  /* 0x00018200ff0e7b82 */ /* 0x000f220000000800 */
[----:B------:R-:W-:Y:S01]  /*48a0*/  IMAD.IADD R5, R7, 0x1, R5 ;  /* 0x0000000107057824 */ /* 0x000fe200078e0205 */
[----:B------:R-:W-:-:S04]  /*48b0*/  I2FP.F32.U32 R7, R3 ;  /* 0x0000000300077245 */ /* 0x000fc80000201000 */
[-C--:B0-----:R-:W-:Y:S01]  /*48c0*/  SHF.R.U64 R10, R6, R22.reuse, R5 ;  /* 0x00000016060a7219 */ /* 0x081fe20000001205 */
[----:B--2---:R-:W-:Y:S01]  /*48d0*/  IMAD.MOV R6, RZ, RZ, -R11 ;  /* 0x000000ffff067224 */ /* 0x004fe200078e0a0b */
[----:B------:R-:W0:Y:S01]  /*48e0*/  LDC R9, c[0x0][0x658] ;  /* 0x00019600ff097b82 */ /* 0x000e220000000800 */
[----:B-1----:R-:W-:Y:S01]  /*48f0*/  ISETP.NE.U32.AND P0, PT, R24, RZ, PT ;  /* 0x000000ff1800720c */ /* 0x002fe20003f05070 */
[----:B------:R-:W-:Y:S01]  /*4900*/  FMUL R7, R7, UR4 ;  /* 0x0000000407077c20 */ /* 0x000fe20008400000 */
[----:B------:R-:W-:Y:S02]  /*4910*/  SHF.R.U32.HI R5, RZ, R22, R5 ;  /* 0x00000016ff057219 */ /* 0x000fe40000011605 */
[----:B------:R-:W-:-:S03]  /*4920*/  ISETP.NE.AND.EX P0, PT, R25, RZ, PT, P0 ;  /* 0x000000ff1900720c */ /* 0x000fc60003f05300 */
[----:B------:R-:W1:Y:S01]  /*4930*/  LDC R20, c[0x0][0x148] ;  /* 0x00005200ff147b82 */ /* 0x000e620000000800 */
[----:B---3--:R-:W-:Y:S02]  /*4940*/  IMAD R23, R13, R6, R4 ;  /* 0x000000060d177224 */ /* 0x008fe400078e0204 */
[----:B------:R-:W-:-:S05]  /*4950*/  IMAD.MOV.U32 R6, RZ, RZ, 0x1 ;  /* 0x00000001ff067424 */ /* 0x000fca00078e00ff */
[----:B------:R-:W2:Y:S01]  /*4960*/  LDC R21, c[0x0][0x600] ;  /* 0x00018000ff157b82 */ /* 0x000ea20000000800 */
[-CC-:B----4-:R-:W-:Y:S02]  /*4970*/  SHF.R.U64 R13, R10, R14.reuse, R5.reuse ;  /* 0x0000000e0a0d7219 */ /* 0x190fe40000001205 */
[----:B------:R-:W-:Y:S02]  /*4980*/  SHF.R.U32.HI R4, RZ, R14, R5 ;  /* 0x0000000eff047219 */ /* 0x000fe40000011605 */
[----:B------:R3:W4:Y:S03]  /*4990*/  F2I.U32.TRUNC.NTZ R14, R7 ;  /* 0x00000007000e7305 */ /* 0x000726000020f000 */
[----:B------:R-:W1:Y:S01]  /*49a0*/  LDC R26, c[0x0][0x648] ;  /* 0x00019200ff1a7b82 */ /* 0x000e620000000800 */
[-C--:B0-----:R-:W-:Y:S02]  /*49b0*/  SHF.R.U64 R15, R13, R9.reuse, R4 ;  /* 0x000000090d0f7219 */ /* 0x081fe40000001204 */
[----:B------:R-:W-:-:S02]  /*49c0*/  SHF.L.U32 R8, R8, R9, RZ ;  /* 0x0000000908087219 */ /* 0x000fc400000006ff */
[-C--:B------:R-:W-:Y:S01]  /*49d0*/  SHF.R.U32.HI R5, RZ, R9.reuse, R4 ;  /* 0x00000009ff057219 */ /* 0x080fe20000011604 */
[----:B------:R-:W-:Y:S01]  /*49e0*/  IMAD.MOV.U32 R4, RZ, RZ, R15 ;  /* 0x000000ffff047224 */ /* 0x000fe200078e000f */
[----:B------:R-:W-:Y:S01]  /*49f0*/  SHF.L.U32 R22, R6, R9, RZ ;  /* 0x0000000906167219 */ /* 0x000fe200000006ff */
[----:B------:R-:W0:Y:S01]  /*4a00*/  LDC R27, c[0x0][0x638] ;  /* 0x00018e00ff1b7b82 */ /* 0x000e220000000800 */
[----:B------:R-:W-:-:S07]  /*4a10*/  LOP3.LUT R28, RZ, R8, RZ, 0x33, !PT ;  /* 0x00000008ff1c7212 */ /* 0x000fce00078e33ff */
        /* <DEDUP_REMOVED lines=12> */
.L_x_97:
[----:B------:R-:W-:Y:S01]  /*4ae0*/  ISETP.NE.AND P0, PT, R2, 0x1, PT ;  /* 0x000000010200780c */ /* 0x000fe20003f05270 */
[----:B--2---:R-:W-:Y:S01]  /*4af0*/  VIADD R7, R21, 0xffffffff ;  /* 0xffffffff15077836 */ /* 0x004fe20000000000 */
[----:B-1----:R-:W-:Y:S01]  /*4b00*/  SHF.R.U64 R5, R4, R26, R5 ;  /* 0x0000001a04057219 */ /* 0x002fe20000001205 */
[----:B------:R-:W-:Y:S01]  /*4b10*/  IMAD.MOV R14, RZ, RZ, -R14 ;  /* 0x000000ffff0e7224 */ /* 0x000fe200078e0a0e */
[----:B------:R-:W-:Y:S01]  /*4b20*/  LOP3.LUT R4, R13, R28, RZ, 0xc0, !PT ;  /* 0x0000001c0d047212 */ /* 0x000fe200078ec0ff */
[----:B------:R-:W-:Y:S01]  /*4b30*/  IMAD.MOV.U32 R8, RZ, RZ, R12 ;  /* 0x000000ffff087224 */ /* 0x000fe200078e000c */
[----:B------:R-:W-:Y:S01]  /*4b40*/  LOP3.LUT R10, R10, R7, RZ, 0xc0, !PT ;  /* 0x000000070a0a7212 */ /* 0x000fe200078ec0ff */
[----:B------:R-:W-:Y:S02]  /*4b50*/  IMAD.MOV R6, RZ, RZ, -R5 ;  /* 0x000000ffff067224 */ /* 0x000fe400078e0a05 */
[----:B------:R-:W-:-:S04]  /*4b60*/  IMAD R4, R22, R5, R4 ;  /* 0x0000000516047224 */ /* 0x000fc800078e0204 */
[----:B------:R-:W-:Y:S02]  /*4b70*/  @P0 IMAD R23, R20, R14, R3 ;  /* 0x0000000e14170224 */ /* 0x000fe400078e0203 */
[----:B0-----:R-:W-:Y:S02]  /*4b80*/  IMAD R3, R6, R27, R15 ;  /* 0x0000001b06037224 */ /* 0x001fe400078e020f */
[----:B------:R-:W-:Y:S02]  /*4b90*/  IMAD R7, R4, R29, R23 ;  /* 0x0000001d04077224 */ /* 0x000fe400078e0217 */
[----:B------:R-:W-:Y:S02]  /*4ba0*/  IMAD R4, R3, R21, R10 ;  /* 0x0000001503047224 */ /* 0x000fe400078e020a */
[----:B------:R-:W-:-:S03]  /*4bb0*/  IMAD.MOV.U32 R6, RZ, RZ, 0x1 ;  /* 0x00000001ff067424 */ /* 0x000fc600078e00ff */
[----:B------:R-:W-:Y:S02]  /*4bc0*/  SEL R9, R4, R7, !P0 ;  /* 0x0000000704097207 */ /* 0x000fe40004000000 */
[----:B------:R-:W-:-:S07]  /*4bd0*/  SEL R7, R7, R4, !P0 ;  /* 0x0000000407077207 */ /* 0x000fce0004000000 */
.L_x_95:
[----:B------:R-:W-:-:S08]  /*4be0*/  NOP ;  /* 0x0000000000007918 */ /* 0x000fd00000000000 */
[----:B------:R-:W0:-:S00]  /*4bf0*/  USETMAXREG.DEALLOC.CTAPOOL 0x28 ;  /* 0x00000028000079c8 */ /* 0x000e0000080e0500 */
[----:B0-----:R-:W-:-:S13]  /*4c00*/  ISETP.NE.AND P0, PT, R0, RZ, PT ;  /* 0x000000ff0000720c */ /* 0x001fda0003f05270 */
[----:B------:R-:W-:Y:S05]  /*4c10*/  @P0 EXIT ;  /* 0x000000000000094d */ /* 0x000fea0003800000 */
[----:B------:R-:W-:Y:S01]  /*4c20*/  LOP3.LUT P0, RZ, R6, 0xff, RZ, 0xc0, !PT ;  /* 0x000000ff06ff7812 */ /* 0x000fe2000780c0ff */
[----:B------:R-:W-:Y:S02]  /*4c30*/  IMAD.MOV.U32 R0, RZ, RZ, 0x1 ;  /* 0x00000001ff007424 */ /* 0x000fe400078e00ff */
[----:B------:R-:W-:-:S10]  /*4c40*/  IMAD.MOV.U32 R12, RZ, RZ, RZ ;  /* 0x000000ffff0c7224 */ /* 0x000fd400078e00ff */
[----:B------:R-:W-:Y:S05]  /*4c50*/  @!P0 BRA `(.L_x_98) ;  /* 0x0000000c00308947 */ /* 0x000fea0003800000 */
[----:B------:R-:W0:Y:S01]  /*4c60*/  LDC R0, c[0x0][0x28c] ;  /* 0x0000a300ff007b82 */ /* 0x000e220000000800 */
[----:B------:R-:W-:Y:S01]  /*4c70*/  ULDC UR5, c[0x0][0x600] ;  /* 0x0001800000057ab9 */ /* 0x000fe20000000800 */
[----:B------:R-:W-:Y:S01]  /*4c80*/  ULDC UR4, c[0x0][0xc] ;  /* 0x0000030000047ab9 */ /* 0x000fe20000000800 */
[----:B------:R-:W-:Y:S01]  /*4c90*/  UIADD3 UR16, UR5, -0x1, URZ ;  /* 0xffffffff05107890 */ /* 0x000fe2000fffe03f */
[C---:B------:R-:W-:Y:S01]  /*4ca0*/  LOP3.LUT P2, RZ, R18.reuse, 0x7f, RZ, 0xc0, !PT ;  /* 0x0000007f12ff7812 */ /* 0x040fe2000784c0ff */
[----:B------:R-:W-:Y:S01]  /*4cb0*/  ULDC UR6, c[0x0][0x658] ;  /* 0x0001960000067ab9 */ /* 0x000fe20000000800 */
[----:B------:R-:W-:Y:S01]  /*4cc0*/  ULDC UR5, c[0x0][0x10] ;  /* 0x0000040000057ab9 */ /* 0x000fe20000000800 */
[----:B------:R-:W-:Y:S01]  /*4cd0*/  UMOV UR7, 0xffffffff ;  /* 0xffffffff00077882 */ /* 0x000fe20000000000 */
[----:B------:R-:W-:Y:S01]  /*4ce0*/  UMOV UR8, 0x1 ;  /* 0x0000000100087882 */ /* 0x000fe20000000000 */
[----:B------:R-:W-:Y:S01]  /*4cf0*/  UIMAD.WIDE.U32 UR4, UR4, UR5, URZ ;  /* 0x00000005040472a5 */ /* 0x000fe2000f8e003f */
[----:B------:R-:W-:Y:S01]  /*4d00*/  LOP3.LUT P0, RZ, R18, 0x1f, RZ, 0xc0, !PT ;  /* 0x0000001f12ff7812 */ /* 0x000fe2000780c0ff */
[----:B------:R-:W-:Y:S01]  /*4d10*/  USHF.L.U32 UR7, UR7, UR6, URZ ;  /* 0x0000000607077299 */ /* 0x000fe2000800063f */
[----:B------:R-:W-:Y:S01]  /*4d20*/  BSSY B0, `(.L_x_98) ;  /* 0x00000bf000007945 */ /* 0x000fe20003800000 */
[----:B------:R-:W-:Y:S01]  /*4d30*/  USHF.L.U32 UR18, UR8, UR6, URZ ;  /* 0x0000000608127299 */ /* 0x000fe2000800063f */
[----:B------:R-:W-:Y:S01]  /*4d40*/  IMAD.MOV.U32 R13, RZ, RZ, 0x1 ;  /* 0x00000001ff0d7424 */ /* 0x000fe200078e00ff */
[----:B------:R-:W-:Y:S01]  /*4d50*/  LOP3.LUT R11, R19, 0x2, RZ, 0xfc, !PT ;  /* 0x00000002130b7812 */ /* 0x000fe200078efcff */
[----:B------:R-:W-:Y:S01]  /*4d60*/  ULDC UR6, c[0x0][0x14] ;  /* 0x0000050000067ab9 */ /* 0x000fe20000000800 */
[----:B------:R-:W-:Y:S01]  /*4d70*/  PLOP3.LUT P0, PT, P0, P2, PT, 0x8a, 0x0 ;  /* 0x000000000000781c */ /* 0x000fe20000705172 */
[----:B------:R-:W-:Y:S01]  /*4d80*/  UIMAD.WIDE.U32 UR20, UR4, UR6, URZ ;  /* 0x00000006041472a5 */ /* 0x000fe2000f8e003f */
[----:B------:R-:W-:Y:S01]  /*4d90*/  IMAD.MOV.U32 R12, RZ, RZ, RZ ;  /* 0x000000ffff0c7224 */ /* 0x000fe200078e00ff */
[----:B------:R-:W-:-:S02]  /*4da0*/  UIMAD UR13, UR5, UR6, URZ ;  /* 0x00000006050d72a4 */ /* 0x000fc4000f8e023f */
[----:B------:R-:W-:Y:S01]  /*4db0*/  ULOP3.LUT UR17, URZ, UR7, URZ, 0x33, !UPT ;  /* 0x000000073f117292 */ /* 0x000fe2000f8e333f */
[----:B0-----:R-:W-:Y:S01]  /*4dc0*/  VIADD R0, R0, 0x1f ;  /* 0x0000001f00007836 */ /* 0x001fe20000000000 */
[----:B------:R-:W-:Y:S01]  /*4dd0*/  UIADD3 UR13, UR21, UR13, URZ ;  /* 0x0000000d150d7290 */ /* 0x000fe2000fffe03f */
[----:B------:R-:W-:-:S03]  /*4de0*/  ULDC.64 UR22, c[0x0][0x198] ;  /* 0x0000660000167ab9 */ /* 0x000fc60000000a00 */
[----:B------:R-:W-:-:S04]  /*4df0*/  SHF.R.S32.HI R3, RZ, 0x1f, R0 ;  /* 0x0000001fff037819 */ /* 0x000fc80000011400 */
[----:B------:R-:W-:Y:S01]  /*4e00*/  LEA.HI R3, R3, R0, RZ, 0x5 ;  /* 0x0000000003037211 */ /* 0x000fe200078f28ff */
[----:B------:R-:W-:-:S03]  /*4e10*/  IMAD.MOV.U32 R0, RZ, RZ, 0x1 ;  /* 0x00000001ff007424 */ /* 0x000fc600078e00ff */
[----:B------:R-:W-:-:S05]  /*4e20*/  SHF.R.S32.HI R3, RZ, 0x5, R3 ;  /* 0x00000005ff037819 */ /* 0x000fca0000011403 */
[----:B------:R-:W-:-:S07]  /*4e30*/  VIADD R10, R3, 0x1 ;  /* 0x00000001030a7836 */ /* 0x000fce0000000000 */
.L_x_110:
[----:B------:R-:W-:-:S03]  /*4e40*/  UMOV UR4, 0xffffffff ;  /* 0xffffffff00047882 */ /* 0x000fc60000000000 */
[----:B------:R-:W-:Y:S05]  /*4e50*/  BRA.DIV UR4, `(.L_x_99) ;  /* 0x0000000e04787947 */ /* 0x000fea000b800000 */
[----:B------:R-:W-:-:S13]  /*4e60*/  ELECT P6, URZ, PT ;  /* 0x00000000003f782f */ /* 0x000fda00038c0000 */
.L_x_120:
[----:B------:R-:W0:Y:S01]  /*4e70*/  LDC R4, c[0x0][0x28c] ;  /* 0x0000a300ff047b82 */ /* 0x000e220000000800 */
[----:B------:R-:W-:Y:S01]  /*4e80*/  BSSY B1, `(.L_x_100) ;  /* 0x0000037000017945 */ /* 0x000fe20003800000 */
[----:B0-----:R-:W-:-:S13]  /*4e90*/  ISETP.LT.OR P6, PT, R4, 0x1, !P6 ;  /* 0x000000010400780c */ /* 0x001fda00077c1670 */
[----:B------:R-:W-:Y:S05]  /*4ea0*/  @P6 BRA `(.L_x_101) ;  /* 0x0000000000d06947 */ /* 0x000fea0003800000 */
[----:B------:R-:W-:Y:S02]  /*4eb0*/  IMAD.SHL.U32 R15, R9, 0x40, RZ ;  /* 0x00000040090f7824 */ /* 0x000fe400078e00ff */
[----:B------:R-:W-:Y:S02]  /*4ec0*/  IMAD.SHL.U32 R18, R7, 0x80, RZ ;  /* 0x0000008007127824 */ /* 0x000fe400078e00ff */
[----:B------:R-:W-:Y:S02]  /*4ed0*/  IMAD.MOV.U32 R20, RZ, RZ, RZ ;  /* 0x000000ffff147224 */ /* 0x000fe400078e00ff */
[----:B------:R-:W-:Y:S02]  /*4ee0*/  IMAD.MOV.U32 R4, RZ, RZ, R10 ;  /* 0x000000ffff047224 */ /* 0x000fe400078e000a */
[----:B------:R-:W-:Y:S02]  /*4ef0*/  IMAD.MOV.U32 R5, RZ, RZ, R0 ;  /* 0x000000ffff057224 */ /* 0x000fe400078e0000 */
[----:B------:R-:W-:-:S07]  /*4f00*/  IMAD.MOV.U32 R6, RZ, RZ, R12 ;  /* 0x000000ffff067224 */ /* 0x000fce00078e000c */
.L_x_105:
[----:B------:R-:W0:Y:S01]  /*4f10*/  S2R R14, SR_CgaCtaId ;  /* 0x00000000000e7919 */ /* 0x000e220000008800 */
[----:B------:R-:W-:Y:S01]  /*4f20*/  MOV R7, 0x400 ;  /* 0x0000040000077802 */ /* 0x000fe20000000f00 */
[----:B------:R-:W1:Y:S03]  /*4f30*/  @!P2 LDC R9, c[0x0][0x500] ;  /* 0x00014000ff09ab82 */ /* 0x000e660000000800 */
[----:B0-----:R-:W-:Y:S02]  /*4f40*/  LEA R21, R14, R7, 0x18 ;  /* 0x000000070e157211 */ /* 0x001fe400078ec0ff */
[----:B------:R-:W-:-:S03]  /*4f50*/  SHF.L.U32 R7, R5, 0x1f, RZ ;  /* 0x0000001f05077819 */ /* 0x000fc600000006ff */
[----:B------:R-:W-:-:S04]  /*4f60*/  IMAD R14, R6, 0x8, R21 ;  /* 0x00000008060e7824 */ /* 0x000fc800078e0215 */
[----:B------:R-:W0:Y:S02]  /*4f70*/  SYNCS.PHASECHK.TRANS64.TRYWAIT P1, [R14+URZ+0x18], R7 ;  /* 0x000018070e0075a7 */ /* 0x000e24000802017f */
[----:B01----:R-:W-:Y:S05]  /*4f80*/  @!P1 BRA `(.L_x_102) ;  /* 0x0000000c004c9947 */ /* 0x003fea0003800000 */
.L_x_121:
[----:B0-----:R-:W-:Y:S01]  /*4f90*/  PRMT R7, R11, 0x9910, RZ ;  /* 0x000099100b077816 */ /* 0x001fe200000000ff */
[----:B------:R0:W-:Y:S03]  /*4fa0*/  @!P2 SYNCS.ARRIVE.TRANS64 RZ, [R14+URZ], R9 ;  /* 0x000000090effa9a7 */ /* 0x0001e6000800003f */
[----:B------:R-:W-:-:S13]  /*4fb0*/  ISETP.NE.AND P1, PT, R7, 0x2, PT ;  /* 0x000000020700780c */ /* 0x000fda0003f25270 */
[----:B0-----:R-:W-:Y:S05]  /*4fc0*/  @P1 BRA `(.L_x_103) ;  /* 0x0000000000041947 */ /* 0x001fea0003800000 */
[----:B------:R-:W-:Y:S01]  /*4fd0*/  BPT.TRAP 0x1 ;  /* 0x000000040000795c */ /* 0x000fe20000300000 */
.L_x_103:
[----:B------:R-:W-:Y:S05]  /*4fe0*/  @P0 BRA `(.L_x_104) ;  /* 0x0000000000040947 */ /* 0x000fea0003800000 */
[----:B------:R-:W-:Y:S01]  /*4ff0*/  BPT.TRAP 0x1 ;  /* 0x000000040000795c */ /* 0x000fe20000300000 */
.L_x_104:
[--C-:B------:R-:W-:Y:S01]  /*5000*/  IMAD R7, R6, 0x4000, R21.reuse ;  /* 0x0000400006077824 */ /* 0x100fe200078e0215 */
[----:B------:R-:W-:Y:S01]  /*5010*/  R2UR UR9, R14 ;  /* 0x000000000e0972ca */ /* 0x000fe200000e0000 */
[----:B------:R-:W-:Y:S01]  /*5020*/  IMAD R21, R6, 0x2000, R21 ;  /* 0x0000200006157824 */ /* 0x000fe200078e0215 */
[----:B------:R-:W-:Y:S01]  /*5030*/  UIADD3 UR4, UP0, UR22, 0xf0, URZ ;  /* 0x000000f016047890 */ /* 0x000fe2000ff1e03f */
[----:B------:R-:W-:Y:S01]  /*5040*/  VIADD R4, R4, 0xffffffff ;  /* 0xffffffff04047836 */ /* 0x000fe20000000000 */
[----:B------:R-:W-:Y:S01]  /*5050*/  R2UR UR5, R7 ;  /* 0x00000000070572ca */ /* 0x000fe200000e0000 */
[----:B------:R-:W-:Y:S01]  /*5060*/  UIADD3 UR24, UP1, UR22, 0x1f0, URZ ;  /* 0x000001f016187890 */ /* 0x000fe2000ff3e03f */
[----:B------:R-:W-:Y:S01]  /*5070*/  R2UR UR8, R21 ;  /* 0x00000000150872ca */ /* 0x000fe200000e0000 */
[----:B------:R-:W-:Y:S01]  /*5080*/  VIADD R6, R6, 0x1 ;  /* 0x0000000106067836 */ /* 0x000fe20000000000 */
[----:B------:R-:W-:Y:S01]  /*5090*/  R2UR UR11, R18 ;  /* 0x00000000120b72ca */ /* 0x000fe200000e0000 */
[----:B------:R-:W-:Y:S01]  /*50a0*/  UIADD3.X UR25, URZ, UR23, URZ, UP1, !UPT ;  /* 0x000000173f197290 */ /* 0x000fe20008ffe43f */
[----:B------:R-:W-:Y:S01]  /*50b0*/  R2UR UR10, R20 ;  /* 0x00000000140a72ca */ /* 0x000fe200000e0000 */
[----:B------:R-:W-:Y:S01]  /*50c0*/  UMOV UR6, 0x0 ;  /* 0x0000000000067882 */ /* 0x000fe20000000000 */
[----:B------:R-:W-:Y:S01]  /*50d0*/  R2UR UR12, R8 ;  /* 0x00000000080c72ca */ /* 0x000fe200000e0000 */
[----:B------:R-:W-:Y:S01]  /*50e0*/  UMOV UR7, 0x10000000 ;  /* 0x1000000000077882 */ /* 0x000fe20000000000 */
[----:B------:R-:W-:Y:S01]  /*50f0*/  R2UR UR19, R15 ;  /* 0x000000000f1372ca */ /* 0x000fe200000e0000 */
[----:B------:R-:W-:Y:S01]  /*5100*/  VIADD R20, R20, 0x20 ;  /* 0x0000002014147836 */ /* 0x000fe20000000000 */
[----:B------:R-:W-:Y:S01]  /*5110*/  ISETP.GT.AND P3, PT, R4, 0x1, PT ;  /* 0x000000010400780c */ /* 0x000fe20003f64270 */
[----:B------:R-:W-:Y:S01]  /*5120*/  UIADD3 UR14, UR5, 0x100, URZ ;  /* 0x00000100050e7890 */ /* 0x000fe2000fffe03f */
[----:B------:R-:W-:Y:S01]  /*5130*/  ISETP.NE.AND P1, PT, R6, 0x3, PT ;  /* 0x000000030600780c */ /* 0x000fe20003f25270 */
[----:B------:R-:W-:-:S02]  /*5140*/  UIADD3.X UR5, URZ, UR23, URZ, UP0, !UPT ;  /* 0x000000173f057290 */ /* 0x000fc400087fe43f */
[----:B------:R-:W-:Y:S01]  /*5150*/  UIADD3 UR15, UR8, 0xc100, URZ ;  /* 0x0000c100080f7890 */ /* 0x000fe2000fffe03f */
[----:B------:R-:W-:Y:S02]  /*5160*/  SEL R14, RZ, 0x1, P1 ;  /* 0x00000001ff0e7807 */ /* 0x000fe40000800000 */
[----:B------:R-:W-:Y:S01]  /*5170*/  UMOV UR8, UR14 ;  /* 0x0000000e00087c82 */ /* 0x000fe20008000000 */
[----:B------:R-:W-:Y:S02]  /*5180*/  SEL R6, R6, RZ, P1 ;  /* 0x000000ff06067207 */ /* 0x000fe40000800000 */
[----:B------:R-:W-:Y:S01]  /*5190*/  LOP3.LUT R5, R5, R14, RZ, 0x3c, !PT ;  /* 0x0000000e05057212 */ /* 0x000fe200078e3cff */
[----:B------:R0:W-:Y:S02]  /*51a0*/  UTMALDG.3D [UR8], [UR4], desc[UR6] ;  /* 0x00000608040075b4 */ /* 0x0001e40008011000 */
[----:B0-----:R-:W-:Y:S01]  /*51b0*/  UMOV UR8, UR15 ;  /* 0x0000000f00087c82 */ /* 0x001fe20008000000 */
[----:B------:R-:W-:-:S02]  /*51c0*/  UMOV UR11, UR19 ;  /* 0x00000013000b7c82 */ /* 0x000fc40008000000 */
[----:B------:R0:W-:Y:S02]  /*51d0*/  UTMALDG.3D [UR8], [UR24], desc[UR6] ;  /* 0x00000608180075b4 */ /* 0x0001e40008011000 */
[----:B0-----:R-:W-:Y:S05]  /*51e0*/  @P3 BRA `(.L_x_105) ;  /* 0xfffffffc00483947 */ /* 0x001fea000383ffff */
.L_x_101:
[----:B------:R-:W-:Y:S05]  /*51f0*/  BSYNC B1 ;  /* 0x0000000000017941 */ /* 0x000fea0003800000 */
.L_x_100:
[----:B------:R-:W-:Y:S01]  /*5200*/  LOP3.LUT P3, RZ, R13, 0xff, RZ, 0xc0, !PT ;  /* 0x000000ff0dff7812 */ /* 0x000fe2000786c0ff */
[----:B------:R-:W-:Y:S01]  /*5210*/  IMAD.IADD R12, R3, 0x1, R12 ;  /* 0x00000001030c7824 */ /* 0x000fe200078e020c */
[----:B------:R-:W-:Y:S01]  /*5220*/  IADD3 R16, P4, R16, UR20, RZ ;  /* 0x0000001410107c10 */ /* 0x000fe2000ff9e0ff */
[----:B------:R-:W-:Y:S01]  /*5230*/  ULDC.64 UR4, c[0x0][0x650] ;  /* 0x0001940000047ab9 */ /* 0x000fe20000000a00 */
[----:B------:R-:W-:Y:S01]  /*5240*/  BSSY B1, `(.L_x_106) ;  /* 0x000006a000017945 */ /* 0x000fe20003800000 */
[----:B------:R-:W-:Y:S01]  /*5250*/  IMAD.MOV.U32 R9, RZ, RZ, -0x1 ;  /* 0xffffffffff097424 */ /* 0x000fe200078e00ff */
[----:B------:R-:W-:Y:S01]  /*5260*/  ISETP.GT.U32.AND P1, PT, R12, 0x2, PT ;  /* 0x000000020c00780c */ /* 0x000fe20003f24070 */
[----:B------:R-:W-:Y:S01]  /*5270*/  IMAD.MOV.U32 R8, RZ, RZ, -0x1 ;  /* 0xffffffffff087424 */ /* 0x000fe200078e00ff */
[----:B------:R-:W-:Y:S02]  /*5280*/  IADD3.X R17, R17, UR13, RZ, P4, !PT ;  /* 0x0000000d11117c10 */ /* 0x000fe4000a7fe4ff */
[----:B------:R-:W-:-:S02]  /*5290*/  ISETP.LT.U32.AND P1, PT, R3, 0x3, P1 ;  /* 0x000000030300780c */ /* 0x000fc40000f21070 */
[----:B------:R-:W-:Y:S01]  /*52a0*/  PRMT R13, RZ, 0x7610, R13 ;  /* 0x00007610ff0d7816 */ /* 0x000fe2000000000d */
[----:B------:R-:W0:Y:S01]  /*52b0*/  @P3 S2R R5, SR_CgaCtaId ;  /* 0x0000000000053919 */ /* 0x000e220000008800 */
[----:B------:R-:W-:-:S04]  /*52c0*/  @P3 MOV R4, 0x400 ;  /* 0x0000040000043802 */ /* 0x000fc80000000f00 */
[----:B0-----:R-:W-:Y:S01]  /*52d0*/  @P3 LEA R6, R5, R4, 0x18 ;  /* 0x0000000405063211 */ /* 0x001fe200078ec0ff */
[----:B------:R-:W-:-:S03]  /*52e0*/  IMAD.WIDE.U32 R4, R12, -0x55555555, RZ ;  /* 0xaaaaaaab0c047825 */ /* 0x000fc600078e00ff */
[----:B------:R0:W-:Y:S01]  /*52f0*/  @P3 SYNCS.ARRIVE.TRANS64.A1T0 RZ, [R6+URZ+0x48], RZ ;  /* 0x000048ff06ff39a7 */ /* 0x0001e2000810003f */
[----:B------:R-:W-:Y:S02]  /*5300*/  ISETP.GE.U32.AND P3, PT, R3, 0x3, PT ;  /* 0x000000030300780c */ /* 0x000fe40003f66070 */
[----:B------:R-:W-:Y:S02]  /*5310*/  SHF.R.U32.HI R7, RZ, 0x1, R5 ;  /* 0x00000001ff077819 */ /* 0x000fe40000011605 */
[----:B------:R-:W-:Y:S02]  /*5320*/  SEL R5, RZ, 0x1, !P1 ;  /* 0x00000001ff057807 */ /* 0x000fe40004800000 */
[----:B------:R-:W-:Y:S01]  /*5330*/  ISETP.GE.U32.AND P1, PT, R16, UR4, PT ;  /* 0x0000000410007c0c */ /* 0x000fe2000bf26070 */
[----:B------:R-:W-:Y:S01]  /*5340*/  IMAD R12, R7, -0x3, R12 ;  /* 0xfffffffd070c7824 */ /* 0x000fe200078e020c */
[----:B------:R-:W-:Y:S02]  /*5350*/  LOP3.LUT R0, R0, R5, RZ, 0x3c, !PT ;  /* 0x0000000500007212 */ /* 0x000fe400078e3cff */
[----:B------:R-:W-:-:S02]  /*5360*/  ISETP.GE.U32.AND.EX P1, PT, R17, UR5, PT, P1 ;  /* 0x0000000511007c0c */ /* 0x000fc4000bf26110 */
[----:B------:R-:W-:Y:S02]  /*5370*/  PRMT R4, RZ, 0x7610, R4 ;  /* 0x00007610ff047816 */ /* 0x000fe40000000004 */
[----:B------:R-:W-:Y:S01]  /*5380*/  @P3 LOP3.LUT R0, R0, 0x1, R7, 0x78, !PT ;  /* 0x0000000100003812 */ /* 0x000fe200078e7807 */
[----:B------:R-:W-:-:S08]  /*5390*/  IMAD.MOV.U32 R7, RZ, RZ, -0x1 ;  /* 0xffffffffff077424 */ /* 0x000fd000078e00ff */
[----:B0-----:R-:W-:Y:S05]  /*53a0*/  @P1 BRA `(.L_x_107) ;  /* 0x00000004004c1947 */ /* 0x001fea0003800000 */
[----:B------:R-:W-:Y:S01]  /*53b0*/  ULDC.64 UR4, c[0x0][0x628] ;  /* 0x00018a0000047ab9 */ /* 0x000fe20000000a00 */
[----:B------:R-:W0:Y:S01]  /*53c0*/  S2R R15, SR_CTAID.X ;  /* 0x00000000000f7919 */ /* 0x000e220000002500 */
[----:B------:R-:W-:Y:S01]  /*53d0*/  ISETP.NE.U32.AND P1, PT, RZ, UR4, PT ;  /* 0x00000004ff007c0c */ /* 0x000fe2000bf25070 */
[----:B------:R-:W-:Y:S01]  /*53e0*/  ULDC UR7, c[0x0][0x630] ;  /* 0x00018c0000077ab9 */ /* 0x000fe20000000800 */
[----:B------:R-:W-:Y:S01]  /*53f0*/  IMAD.MOV.U32 R4, RZ, RZ, R16 ;  /* 0x000000ffff047224 */ /* 0x000fe200078e0010 */
[----:B------:R-:W1:Y:S01]  /*5400*/  S2R R14, SR_CTAID.Y ;  /* 0x00000000000e7919 */ /* 0x000e620000002600 */
[----:B------:R-:W-:Y:S01]  /*5410*/  ISETP.NE.AND.EX P1, PT, RZ, UR5, PT, P1 ;  /* 0x00000005ff007c0c */ /* 0x000fe2000bf25310 */
[----:B------:R-:W-:-:S12]  /*5420*/  IMAD.MOV.U32 R5, RZ, RZ, R17 ;  /* 0x000000ffff057224 */ /* 0x000fd800078e0011 */
[----:B------:R-:W-:Y:S05]  /*5430*/  @!P1 BRA `(.L_x_108) ;  /* 0x0000000000289947 */ /* 0x000fea0003800000 */
[----:B------:R-:W-:Y:S02]  /*5440*/  ULDC UR6, c[0x0][0x634] ;  /* 0x00018d0000067ab9 */ /* 0x000fe40000000800 */
[----:B------:R-:W-:-:S05]  /*5450*/  IADD3 R9, P1, R16, UR6, RZ ;  /* 0x0000000610097c10 */ /* 0x000fca000ff3e0ff */
[----:B------:R-:W-:-:S04]  /*5460*/  IMAD.X R21, RZ, RZ, R17, P1 ;  /* 0x000000ffff157224 */ /* 0x000fc800008e0611 */
[----:B------:R-:W-:-:S04]  /*5470*/  IMAD.WIDE.U32 R6, R21, UR4, RZ ;  /* 0x0000000415067c25 */ /* 0x000fc8000f8e00ff */
[----:B------:R-:W-:-:S04]  /*5480*/  IMAD.WIDE.U32 R6, P1, R9, UR5, R6 ;  /* 0x0000000509067c25 */ /* 0x000fc8000f820006 */
[----:B------:R-:W-:-:S04]  /*5490*/  IMAD.WIDE.U32 R8, R9, UR4, RZ ;  /* 0x0000000409087c25 */ /* 0x000fc8000f8e00ff */
[----:B------:R-:W-:Y:S01]  /*54a0*/  IMAD.X R5, RZ, RZ, RZ, P1 ;  /* 0x000000ffff057224 */ /* 0x000fe200008e06ff */
[----:B------:R-:W-:Y:S01]  /*54b0*/  IADD3 RZ, P1, R9, R6, RZ ;  /* 0x0000000609ff7210 */ /* 0x000fe20007f3e0ff */
[----:B------:R-:W-:-:S04]  /*54c0*/  IMAD.MOV.U32 R4, RZ, RZ, R7 ;  /* 0x000000ffff047224 */ /* 0x000fc800078e0007 */
[----:B------:R-:W-:-:S08]  /*54d0*/  IMAD.WIDE.U32.X R4, R21, UR5, R4, P1 ;  /* 0x0000000515047c25 */ /* 0x000fd000088e0404 */
.L_x_108:
[--C-:B------:R-:W-:Y:S01]  /*54e0*/  SHF.R.U64 R8, R4, UR7, R5.reuse ;  /* 0x0000000704087c19 */ /* 0x100fe20008001205 */
[----:B------:R-:W-:Y:S01]  /*54f0*/  ULDC.64 UR4, c[0x0][0x620] ;  /* 0x0001880000047ab9 */ /* 0x000fe20000000a00 */
[----:B------:R-:W-:Y:S01]  /*5500*/  SHF.R.U32.HI R4, RZ, UR7, R5 ;  /* 0x00000007ff047c19 */ /* 0x000fe20008011605 */
[----:B------:R-:W2:Y:S01]  /*5510*/  LDC R24, c[0x0][0x144] ;  /* 0x00005100ff187b82 */ /* 0x000ea20000000800 */
[----:B------:R-:W-:Y:S01]  /*5520*/  IADD3 R7, P1, RZ, -R8, RZ ;  /* 0x80000008ff077210 */ /* 0x000fe20007f3e0ff */
[----:B------:R-:W-:Y:S01]  /*5530*/  ULDC.64 UR8, c[0x0][0x640] ;  /* 0x0001900000087ab9 */ /* 0x000fe20000000a00 */
[----:B0-----:R-:W-:Y:S01]  /*5540*/  I2FP.F32.U32 R9, R15 ;  /* 0x0000000f00097245 */ /* 0x001fe20000201000 */
[----:B------:R-:W-:Y:S02]  /*5550*/  ULDC UR6, c[0x0][0x608] ;  /* 0x0001820000067ab9 */ /* 0x000fe40000000800 */
[----:B------:R-:W-:Y:S01]  /*5560*/  IMAD.X R4, RZ, RZ, ~R4, P1 ;  /* 0x000000ffff047224 */ /* 0x000fe200008e0e04 */
[----:B------:R-:W-:Y:S01]  /*5570*/  ISETP.NE.U32.AND P1, PT, RZ, UR8, PT ;  /* 0x00000008ff007c0c */ /* 0x000fe2000bf25070 */
[----:B------:R-:W0:Y:S02]  /*5580*/  LDC R21, c[0x0][0x148] ;  /* 0x00005200ff157b82 */ /* 0x000e240000000800 */
[----:B------:R-:W-:Y:S01]  /*5590*/  IMAD R6, R4, UR4, RZ ;  /* 0x0000000404067c24 */ /* 0x000fe2000f8e02ff */
[----:B------:R-:W-:Y:S01]  /*55a0*/  ISETP.NE.AND.EX P1, PT, RZ, UR9, PT, P1 ;  /* 0x00000009ff007c0c */ /* 0x000fe2000bf25310 */
[----:B------:R-:W-:Y:S01]  /*55b0*/  IMAD.WIDE.U32 R4, R7, UR4, R16 ;  /* 0x0000000407047c25 */ /* 0x000fe2000f8e0010 */
[----:B------:R-:W-:-:S03]  /*55c0*/  ULDC UR4, c[0x0][0x150] ;  /* 0x0000540000047ab9 */ /* 0x000fc60000000800 */
[----:B------:R-:W-:Y:S02]  /*55d0*/  IMAD R7, R7, UR5, R6 ;  /* 0x0000000507077c24 */ /* 0x000fe4000f8e0206 */
[----:B------:R-:W-:Y:S01]  /*55e0*/  FMUL R6, R9, UR4 ;  /* 0x0000000409067c20 */ /* 0x000fe20008400000 */
[----:B------:R-:W-:Y:S01]  /*55f0*/  ULDC UR4, c[0x0][0x618] ;  /* 0x0001860000047ab9 */ /* 0x000fe20000000800 */
[----:B------:R-:W-:Y:S01]  /*5600*/  ULDC UR5, c[0x0][0x154] ;  /* 0x0000550000057ab9 */ /* 0x000fe20000000800 */
[----:B------:R-:W-:-:S03]  /*5610*/  IMAD.IADD R5, R5, 0x1, R7 ;  /* 0x0000000105057824 */ /* 0x000fc600078e0207 */
[----:B------:R-:W3:Y:S02]  /*5620*/  F2I.U32.TRUNC.NTZ R6, R6 ;  /* 0x0000000600067305 */ /* 0x000ee4000020f000 */
[----:B------:R-:W-:Y:S02]  /*5630*/  SHF.R.U64 R9, R4, UR4, R5 ;  /* 0x0000000404097c19 */ /* 0x000fe40008001205 */
[----:B-1----:R-:W-:-:S05]  /*5640*/  I2FP.F32.U32 R4, R14 ;  /* 0x0000000e00047245 */ /* 0x002fca0000201000 */
[----:B------:R-:W-:Y:S01]  /*5650*/  FMUL R22, R4, UR5 ;  /* 0x0000000504167c20 */ /* 0x000fe20008400000 */
[----:B------:R-:W-:Y:S01]  /*5660*/  SHF.R.U32.HI R4, RZ, UR4, R5 ;  /* 0x00000004ff047c19 */ /* 0x000fe20008011605 */
[----:B------:R-:W-:-:S03]  /*5670*/  ULDC UR4, c[0x0][0x658] ;  /* 0x0001960000047ab9 */ /* 0x000fc60000000800 */
[--C-:B------:R-:W-:Y:S01]  /*5680*/  SHF.R.U64 R20, R9, UR6, R4.reuse ;  /* 0x0000000609147c19 */ /* 0x100fe20008001204 */
[----:B------:R-:W1:Y:S01]  /*5690*/  F2I.U32.TRUNC.NTZ R22, R22 ;  /* 0x0000001600167305 */ /* 0x000e62000020f000 */
[----:B------:R-:W-:Y:S01]  /*56a0*/  SHF.R.U32.HI R5, RZ, UR6, R4 ;  /* 0x00000006ff057c19 */ /* 0x000fe20008011604 */
[----:B---3--:R-:W-:-:S03]  /*56b0*/  IMAD.MOV R6, RZ, RZ, -R6 ;  /* 0x000000ffff067224 */ /* 0x008fc600078e0a06 */
[----:B------:R-:W-:Y:S01]  /*56c0*/  SHF.R.U64 R18, R20, UR4, R5 ;  /* 0x0000000414127c19 */ /* 0x000fe20008001205 */
[----:B--2---:R-:W-:Y:S01]  /*56d0*/  IMAD R15, R24, R6, R15 ;  /* 0x00000006180f7224 */ /* 0x004fe200078e020f */
[----:B------:R-:W-:-:S03]  /*56e0*/  SHF.R.U32.HI R23, RZ, UR4, R5 ;  /* 0x00000004ff177c19 */ /* 0x000fc60008011605 */
[----:B------:R-:W-:Y:S02]  /*56f0*/  IMAD.MOV.U32 R4, RZ, RZ, R18 ;  /* 0x000000ffff047224 */ /* 0x000fe400078e0012 */
[----:B------:R-:W-:Y:S01]  /*5700*/  IMAD.MOV.U32 R5, RZ, RZ, R23 ;  /* 0x000000ffff057224 */ /* 0x000fe200078e0017 */
[----:B-1----:R-:W-:Y:S06]  /*5710*/  @!P1 BRA `(.L_x_109) ;  /* 0x0000000000289947 */ /* 0x002fec0003800000 */
[----:B------:R-:W-:Y:S02]  /*5720*/  ULDC UR4, c[0x0][0x64c] ;  /* 0x0001930000047ab9 */ /* 0x000fe40000000800 */
[----:B------:R-:W-:-:S05]  /*5730*/  IADD3 R5, P1, R18, UR4, RZ ;  /* 0x0000000412057c10 */ /* 0x000fca000ff3e0ff */
[----:B------:R-:W-:-:S04]  /*5740*/  IMAD.X R23, RZ, RZ, R23, P1 ;  /* 0x000000ffff177224 */ /* 0x000fc800008e0617 */
[----:B------:R-:W-:-:S04]  /*5750*/  IMAD.WIDE.U32 R6, R23, UR8, RZ ;  /* 0x0000000817067c25 */ /* 0x000fc8000f8e00ff */
[----:B------:R-:W-:-:S04]  /*5760*/  IMAD.WIDE.U32 R6, P1, R5, UR9, R6 ;  /* 0x0000000905067c25 */ /* 0x000fc8000f820006 */
[----:B------:R-:W-:-:S04]  /*5770*/  IMAD.WIDE.U32 R4, R5, UR8, RZ ;  /* 0x0000000805047c25 */ /* 0x000fc8000f8e00ff */
[----:B------:R-:W-:Y:S01]  /*5780*/  IMAD.MOV.U32 R4, RZ, RZ, R7 ;  /* 0x000000ffff047224 */ /* 0x000fe200078e0007 */
[----:B------:R-:W-:Y:S01]  /*5790*/  IADD3 RZ, P3, R5, R6, RZ ;  /* 0x0000000605ff7210 */ /* 0x000fe20007f7e0ff */
[----:B------:R-:W-:-:S04]  /*57a0*/  IMAD.X R5, RZ, RZ, RZ, P1 ;  /* 0x000000ffff057224 */ /* 0x000fc800008e06ff */
[----:B------:R-:W-:-:S08]  /*57b0*/  IMAD.WIDE.U32.X R4, R23, UR9, R4, P3 ;  /* 0x0000000917047c25 */ /* 0x000fd000098e0404 */
.L_x_109:
[----:B------:R-:W-:Y:S01]  /*57c0*/  ISETP.NE.AND P1, PT, R2, 0x1, PT ;  /* 0x000000010200780c */ /* 0x000fe20003f25270 */
[----:B------:R-:W-:Y:S01]  /*57d0*/  ULDC UR4, c[0x0][0x648] ;  /* 0x0001920000047ab9 */ /* 0x000fe20000000800 */
[----:B------:R-:W-:Y:S01]  /*57e0*/  LOP3.LUT R20, R20, UR17, RZ, 0xc0, !PT ;  /* 0x0000001114147c12 */ /* 0x000fe2000f8ec0ff */
[----:B------:R-:W-:Y:S01]  /*57f0*/  IMAD.MOV R22, RZ, RZ, -R22 ;  /* 0x000000ffff167224 */ /* 0x000fe200078e0a16 */
[----:B------:R-:W-:Y:S01]  /*5800*/  SHF.R.U64 R5, R4, UR4, R5 ;  /* 0x0000000404057c19 */ /* 0x000fe20008001205 */
[----:B------:R-:W-:Y:S01]  /*5810*/  ULDC UR4, c[0x0][0x638] ;  /* 0x00018e0000047ab9 */ /* 0x000fe20000000800 */
[----:B------:R-:W-:Y:S01]  /*5820*/  LOP3.LUT R9, R9, UR16, RZ, 0xc0, !PT ;  /* 0x0000001009097c12 */ /* 0x000fe2000f8ec0ff */
[----:B------:R-:W-:Y:S01]  /*5830*/  ULDC UR5, c[0x0][0x610] ;  /* 0x0001840000057ab9 */ /* 0x000fe20000000800 */
[----:B------:R-:W-:Y:S02]  /*5840*/  IMAD.MOV.U32 R4, RZ, RZ, 0x1 ;  /* 0x00000001ff047424 */ /* 0x000fe400078e00ff */
[----:B------:R-:W-:-:S02]  /*5850*/  IMAD.MOV R7, RZ, RZ, -R5 ;  /* 0x000000ffff077224 */ /* 0x000fc400078e0a05 */
[----:B------:R-:W-:Y:S02]  /*5860*/  IMAD R20, R5, UR18, R20 ;  /* 0x0000001205147c24 */ /* 0x000fe4000f8e0214 */
[----:B0-----:R-:W-:Y:S02]  /*5870*/  @P1 IMAD R15, R21, R22, R14 ;  /* 0x00000016150f1224 */ /* 0x001fe400078e020e */
[----:B------:R-:W-:Y:S01]  /*5880*/  IMAD R18, R7, UR4, R18 ;  /* 0x0000000407127c24 */ /* 0x000fe2000f8e0212 */
[----:B------:R-:W-:Y:S01]  /*5890*/  ULDC UR4, c[0x0][0x600] ;  /* 0x0001800000047ab9 */ /* 0x000fe20000000800 */
[----:B------:R-:W-:Y:S02]  /*58a0*/  IMAD R15, R20, UR5, R15 ;  /* 0x00000005140f7c24 */ /* 0x000fe4000f8e020f */
[----:B------:R-:W-:-:S05]  /*58b0*/  IMAD R18, R18, UR4, R9 ;  /* 0x0000000412127c24 */ /* 0x000fca000f8e0209 */
[----:B------:R-:W-:Y:S02]  /*58c0*/  SEL R9, R18, R15, !P1 ;  /* 0x0000000f12097207 */ /* 0x000fe40004800000 */
[----:B------:R-:W-:-:S07]  /*58d0*/  SEL R7, R15, R18, !P1 ;  /* 0x000000120f077207 */ /* 0x000fce0004800000 */
.L_x_107:
[----:B------:R-:W-:Y:S05]  /*58e0*/  BSYNC B1 ;  /* 0x0000000000017941 */ /* 0x000fea0003800000 */
.L_x_106:
[----:B------:R-:W-:-:S13]  /*58f0*/  LOP3.LUT P1, RZ, R4, 0xff, RZ, 0xc0, !PT ;  /* 0x000000ff04ff7812 */ /* 0x000fda000782c0ff */
[----:B------:R-:W-:Y:S05]  /*5900*/  @P1 BRA `(.L_x_110) ;  /* 0xfffffff4004c1947 */ /* 0x000fea000383ffff */
[----:B------:R-:W-:Y:S05]  /*5910*/  BSYNC B0 ;  /* 0x0000000000007941 */ /* 0x000fea0003800000 */
.L_x_98:
[----:B------:R-:W-:-:S03]  /*5920*/  UMOV UR4, 0xffffffff ;  /* 0xffffffff00047882 */ /* 0x000fc60000000000 */
[----:B------:R-:W-:Y:S05]  /*5930*/  BRA.DIV UR4, `(.L_x_111) ;  /* 0x0000000204f47947 */ /* 0x000fea000b800000 */
[----:B------:R-:W-:-:S13]  /*5940*/  ELECT P6, URZ, PT ;  /* 0x00000000003f782f */ /* 0x000fda00038c0000 */
.L_x_124:
[----:B------:R-:W-:Y:S04]  /*5950*/  BSSY B0, `(.L_x_112) ;  /* 0x0000022000007945 */ /* 0x000fe80003800000 */
[----:B------:R-:W-:Y:S05]  /*5960*/  @!P6 BRA `(.L_x_113) ;  /* 0x000000000080e947 */ /* 0x000fea0003800000 */
[----:B------:R-:W-:-:S04]  /*5970*/  LOP3.LUT R19, R19, 0x2, RZ, 0xfc, !PT ;  /* 0x0000000213137812 */ /* 0x000fc800078efcff */
[----:B------:R-:W-:-:S13]  /*5980*/  ISETP.NE.AND P0, PT, R19, 0x3, PT ;  /* 0x000000031300780c */ /* 0x000fda0003f05270 */
[----:B------:R-:W-:Y:S05]  /*5990*/  @!P0 BRA `(.L_x_114) ;  /* 0x0000000000048947 */ /* 0x000fea0003800000 */
[----:B------:R-:W-:Y:S01]  /*59a0*/  BPT.TRAP 0x1 ;  /* 0x000000040000795c */ /* 0x000fe20000300000 */
.L_x_114:
[----:B------:R-:W0:Y:S01]  /*59b0*/  S2R R3, SR_CgaCtaId ;  /* 0x0000000000037919 */ /* 0x000e220000008800 */
[----:B------:R-:W-:-:S04]  /*59c0*/  MOV R2, 0x400 ;  /* 0x0000040000027802 */ /* 0x000fc80000000f00 */
[----:B0-----:R-:W-:Y:S02]  /*59d0*/  LEA R3, R3, R2, 0x18 ;  /* 0x0000000203037211 */ /* 0x001fe400078ec0ff */
[----:B------:R-:W-:-:S03]  /*59e0*/  SHF.L.U32 R2, R0, 0x1f, RZ ;  /* 0x0000001f00027819 */ /* 0x000fc600000006ff */
[----:B------:R-:W-:-:S04]  /*59f0*/  VIADD R3, R3, 0x18 ;  /* 0x0000001803037836 */ /* 0x000fc80000000000 */
[C---:B------:R-:W-:Y:S02]  /*5a00*/  IMAD R7, R12.reuse, 0x8, R3 ;  /* 0x000000080c077824 */ /* 0x040fe400078e0203 */
[----:B------:R-:W-:Y:S02]  /*5a10*/  VIADD R12, R12, 0x1 ;  /* 0x000000010c0c7836 */ /* 0x000fe40000000000 */
[----:B------:R-:W0:Y:S03]  /*5a20*/  SYNCS.PHASECHK.TRANS64.TRYWAIT P0, [R7+URZ], R2 ;  /* 0x00000002070075a7 */ /* 0x000e26000800017f */
[----:B------:R-:W-:-:S04]  /*5a30*/  ISETP.NE.AND P1, PT, R12, 0x3, PT ;  /* 0x000000030c00780c */ /* 0x000fc80003f25270 */
[----:B------:R-:W-:Y:S02]  /*5a40*/  SEL R5, RZ, 0x1, P1 ;  /* 0x00000001ff057807 */ /* 0x000fe40000800000 */
[----:B------:R-:W-:Y:S02]  /*5a50*/  SEL R12, R12, RZ, P1 ;  /* 0x000000ff0c0c7207 */ /* 0x000fe40000800000 */
[----:B------:R-:W-:-:S03]  /*5a60*/  LOP3.LUT R5, R0, R5, RZ, 0x3c, !PT ;  /* 0x0000000500057212 */ /* 0x000fc600078e3cff */
[----:B------:R-:W-:Y:S01]  /*5a70*/  IMAD R9, R12, 0x8, R3 ;  /* 0x000000080c097824 */ /* 0x000fe200078e0203 */
[----:B------:R-:W-:Y:S01]  /*5a80*/  SHF.L.U32 R4, R5, 0x1f, RZ ;  /* 0x0000001f05047819 */ /* 0x000fe200000006ff */
[----:B0-----:R-:W-:Y:S06]  /*5a90*/  @!P0 BRA `(.L_x_115) ;  /* 0x0000000000bc8947 */ /* 0x001fec0003800000 */
.L_x_125:
[----:B------:R-:W1:Y:S01]  /*5aa0*/  SYNCS.PHASECHK.TRANS64.TRYWAIT P0, [R9+URZ], R4 ;  /* 0x00000004090075a7 */ /* 0x000e62000800017f */
[----:B------:R-:W-:-:S05]  /*5ab0*/  VIADD R0, R12, 0x1 ;  /* 0x000000010c007836 */ /* 0x000fca0000000000 */
[----:B------:R-:W-:-:S04]  /*5ac0*/  ISETP.NE.AND P1, PT, R0, 0x3, PT ;  /* 0x000000030000780c */ /* 0x000fc80003f25270 */
[----:B0-----:R-:W-:Y:S02]  /*5ad0*/  SEL R2, RZ, 0x1, P1 ;  /* 0x00000001ff027807 */ /* 0x001fe40000800000 */
[----:B------:R-:W-:Y:S02]  /*5ae0*/  SEL R0, R0, RZ, P1 ;  /* 0x000000ff00007207 */ /* 0x000fe40000800000 */
[----:B------:R-:W-:Y:S01]  /*5af0*/  LOP3.LUT R2, R5, R2, RZ, 0x3c, !PT ;  /* 0x0000000205027212 */ /* 0x000fe200078e3cff */
[----:B-1----:R-:W-:Y:S06]  /*5b00*/  @!P0 BRA `(.L_x_116) ;  /* 0x0000000000b48947 */ /* 0x002fec0003800000 */
.L_x_126:
[----:B------:R-:W-:Y:S01]  /*5b10*/  IMAD R3, R0, 0x8, R3 ;  /* 0x0000000800037824 */ /* 0x000fe200078e0203 */
[----:B------:R-:W-:-:S07]  /*5b20*/  SHF.L.U32 R0, R2, 0x1f, RZ ;  /* 0x0000001f02007819 */ /* 0x000fce00000006ff */
.L_x_117:
[----:B-1----:R1:W2:Y:S02]  /*5b30*/  SYNCS.PHASECHK.TRANS64.TRYWAIT P0, [R3+URZ], R0 ;  /* 0x00000000030075a7 */ /* 0x0022a4000800017f */
[----:B--2---:R-:W-:Y:S05]  /*5b40*/  @!P0 NANOSLEEP.SYNCS 0x989680 ;  /* 0x009896800000895d */ /* 0x004fea0003900000 */
[----:B------:R-:W2:Y:S02]  /*5b50*/  @!P0 SYNCS.PHASECHK.TRANS64 P0, [R3+URZ], R0 ;  /* 0x00000000030085a7 */ /* 0x000ea4000800007f */
[----:B--2---:R-:W-:Y:S05]  /*5b60*/  @!P0 BRA `(.L_x_117) ;  /* 0xfffffffc00f08947 */ /* 0x004fea000383ffff */
.L_x_113:
[----:B------:R-:W-:Y:S05]  /*5b70*/  BSYNC B0 ;  /* 0x0000000000007941 */ /* 0x000fea0003800000 */
.L_x_112:
[----:B------:R-:W-:Y:S05]  /*5b80*/  EXIT ;  /* 0x000000000000794d */ /* 0x000fea0003800000 */
.L_x_17:
[----:B---3--:R3:W4:Y:S02]  /*5b90*/  SYNCS.PHASECHK.TRANS64.TRYWAIT P1, [R3+URZ], R0 ;  /* 0x00000000030075a7 */ /* 0x008724000802017f */
[----:B----4-:R-:W-:Y:S05]  /*5ba0*/  @!P1 NANOSLEEP.SYNCS 0x989680 ;  /* 0x009896800000995d */ /* 0x010fea0003900000 */
[----:B------:R-:W4:Y:S02]  /*5bb0*/  @!P1 SYNCS.PHASECHK.TRANS64 P1, [R3+URZ], R0 ;  /* 0x00000000030095a7 */ /* 0x000f24000802007f */
[----:B----4-:R-:W-:Y:S05]  /*5bc0*/  @!P1 BRA `(.L_x_17) ;  /* 0xfffffffc00f09947 */ /* 0x010fea000383ffff */
[----:B------:R-:W-:Y:S05]  /*5bd0*/  BRA `(.L_x_16) ;  /* 0xffffffb400847947 */ /* 0x000fea000383ffff */
.L_x_22:
[----:B-1----:R-:W-:-:S04]  /*5be0*/  IMAD.U32 R4, RZ, RZ, UR8 ;  /* 0x00000008ff047e24 */ /* 0x002fc8000f8e00ff */
[----:B------:R1:W2:Y:S03]  /*5bf0*/  SYNCS.PHASECHK.TRANS64.TRYWAIT P1, [R4+URZ], R3 ;  /* 0x00000003040075a7 */ /* 0x0002a6000802017f */
[----:B--2---:R-:W-:Y:S05]  /*5c00*/  @!P1 NANOSLEEP.SYNCS 0x989680 ;  /* 0x009896800000995d */ /* 0x004fea0003900000 */
[----:B------:R-:W2:Y:S02]  /*5c10*/  @!P1 SYNCS.PHASECHK.TRANS64 P1, [R4+URZ], R3 ;  /* 0x00000003040095a7 */ /* 0x000ea4000802007f */
[----:B--2---:R-:W-:Y:S05]  /*5c20*/  @!P1 BRA `(.L_x_22) ;  /* 0xfffffffc00ec9947 */ /* 0x004fea000383ffff */
[----:B------:R-:W-:Y:S05]  /*5c30*/  BRA `(.L_x_21) ;  /* 0xffffffb800647947 */ /* 0x000fea000383ffff */
.L_x_99:
[----:B------:R-:W-:Y:S01]  /*5c40*/  BSSY B1, `(.L_x_118) ;  /* 0x0000006000017945 */ /* 0x000fe20003800000 */
[----:B------:R-:W-:-:S07]  /*5c50*/  IMAD.MOV.U32 R15, RZ, RZ, -0x1 ;  /* 0xffffffffff0f7424 */ /* 0x000fce00078e00ff */
[----:B------:R-:W-:Y:S05]  /*5c60*/  WARPSYNC.COLLECTIVE R15, `(.L_x_119) ;  /* 0x000000000f0c7348 */ /* 0x000fea0003c00000 */
[----:B------:R-:W-:Y:S02]  /*5c70*/  ELECT P6, UR62, PT ;  /* 0x00000000003e782f */ /* 0x000fe400038c0000 */
[----:B------:R-:W-:Y:S01]  /*5c80*/  MOV R14, UR62 ;  /* 0x0000003e000e7c02 */ /* 0x000fe20008000f00 */
[----:B------:R-:W-:Y:S10]  /*5c90*/  ENDCOLLECTIVE ;  /* 0x000000000000791b */ /* 0x000ff40003800000 */
.L_x_119:
[----:B------:R-:W-:Y:S05]  /*5ca0*/  BSYNC B1 ;  /* 0x0000000000017941 */ /* 0x000fea0003800000 */
.L_x_118:
[----:B------:R-:W-:Y:S05]  /*5cb0*/  BRA `(.L_x_120) ;  /* 0xfffffff0006c7947 */ /* 0x000fea000383ffff */
.L_x_102:
[----:B0-----:R0:W1:Y:S02]  /*5cc0*/  SYNCS.PHASECHK.TRANS64.TRYWAIT P1, [R14+URZ+0x18], R7 ;  /* 0x000018070e0075a7 */ /* 0x001064000802017f */
[----:B-1----:R-:W-:Y:S05]  /*5cd0*/  @!P1 NANOSLEEP.SYNCS 0x989680 ;  /* 0x009896800000995d */ /* 0x002fea0003900000 */
[----:B------:R-:W1:Y:S02]  /*5ce0*/  @!P1 SYNCS.PHASECHK.TRANS64 P1, [R14+URZ+0x18], R7 ;  /* 0x000018070e0095a7 */ /* 0x000e64000802007f */
[----:B-1----:R-:W-:Y:S05]  /*5cf0*/  @!P1 BRA `(.L_x_102) ;  /* 0xfffffffc00f09947 */ /* 0x002fea000383ffff */
[----:B------:R-:W-:Y:S05]  /*5d00*/  BRA `(.L_x_121) ;  /* 0xfffffff000a07947 */ /* 0x000fea000383ffff */
.L_x_111:
[----:B------:R-:W-:Y:S01]  /*5d10*/  BSSY B0, `(.L_x_122) ;  /* 0x0000006000007945 */ /* 0x000fe20003800000 */
[----:B------:R-:W-:-:S07]  /*5d20*/  IMAD.MOV.U32 R15, RZ, RZ, -0x1 ;  /* 0xffffffffff0f7424 */ /* 0x000fce00078e00ff */
[----:B------:R-:W-:Y:S05]  /*5d30*/  WARPSYNC.COLLECTIVE R15, `(.L_x_123) ;  /* 0x000000000f0c7348 */ /* 0x000fea0003c00000 */
[----:B------:R-:W-:Y:S02]  /*5d40*/  ELECT P6, UR62, PT ;  /* 0x00000000003e782f */ /* 0x000fe400038c0000 */
[----:B------:R-:W-:Y:S01]  /*5d50*/  MOV R14, UR62 ;  /* 0x0000003e000e7c02 */ /* 0x000fe20008000f00 */
[----:B------:R-:W-:Y:S10]  /*5d60*/  ENDCOLLECTIVE ;  /* 0x000000000000791b */ /* 0x000ff40003800000 */
.L_x_123:
[----:B------:R-:W-:Y:S05]  /*5d70*/  BSYNC B0 ;  /* 0x0000000000007941 */ /* 0x000fea0003800000 */
.L_x_122:
[----:B------:R-:W-:Y:S05]  /*5d80*/  BRA `(.L_x_124) ;  /* 0xfffffff800f07947 */ /* 0x000fea000383ffff */
.L_x_115:
[----:B0-----:R0:W1:Y:S02]  /*5d90*/  SYNCS.PHASECHK.TRANS64.TRYWAIT P0, [R7+URZ], R2 ;  /* 0x00000002070075a7 */ /* 0x001064000800017f */
[----:B-1----:R-:W-:Y:S05]  /*5da0*/  @!P0 NANOSLEEP.SYNCS 0x989680 ;  /* 0x009896800000895d */ /* 0x002fea0003900000 */
[----:B------:R-:W1:Y:S02]  /*5db0*/  @!P0 SYNCS.PHASECHK.TRANS64 P0, [R7+URZ], R2 ;  /* 0x00000002070085a7 */ /* 0x000e64000800007f */
[----:B-1----:R-:W-:Y:S05]  /*5dc0*/  @!P0 BRA `(.L_x_115) ;  /* 0xfffffffc00f08947 */ /* 0x002fea000383ffff */
[----:B------:R-:W-:Y:S05]  /*5dd0*/  BRA `(.L_x_125) ;  /* 0xfffffffc00307947 */ /* 0x000fea000383ffff */
.L_x_116:
[----:B0-----:R0:W1:Y:S02]  /*5de0*/  SYNCS.PHASECHK.TRANS64.TRYWAIT P0, [R9+URZ], R4 ;  /* 0x00000004090075a7 */ /* 0x001064000800017f */
[----:B-1----:R-:W-:Y:S05]  /*5df0*/  @!P0 NANOSLEEP.SYNCS 0x989680 ;  /* 0x009896800000895d */ /* 0x002fea0003900000 */
[----:B------:R-:W1:Y:S02]  /*5e00*/  @!P0 SYNCS.PHASECHK.TRANS64 P0, [R9+URZ], R4 ;  /* 0x00000004090085a7 */ /* 0x000e64000800007f */
[----:B-1----:R-:W-:Y:S05]  /*5e10*/  @!P0 BRA `(.L_x_116) ;  /* 0xfffffffc00f08947 */ /* 0x002fea000383ffff */
[----:B------:R-:W-:Y:S05]  /*5e20*/  BRA `(.L_x_126) ;  /* 0xfffffffc00387947 */ /* 0x000fea000383ffff */
.L_x_127:
[----:B------:R-:W-:-:S00]  /*5e30*/  BRA `(.L_x_127) ;  /* 0xfffffffc00fc7947 */ /* 0x000fc0000383ffff */
[----:B------:R-:W-:-:S00]  /*5e40*/  NOP ;  /* 0x0000000000007918 */ /* 0x000fc00000000000 */
        /* <DEDUP_REMOVED lines=11> */
.L_x_128:


//--------------------- .nv.global.init           --------------------------
	.section	.nv.global.init,"aw",@progbits
.nv.global.init:
	.type		$str$22,@object
	.size		$str$22,($str$23 - $str$22)
$str$22:
        /*0000*/ 	.byte	0x6b, 0x5f, 0x74, 0x69, 0x6c, 0x65, 0x5f, 0x63, 0x6f, 0x75, 0x6e, 0x74, 0x20, 0x3e, 0x3d, 0x20
        /*0010*/ 	.byte	0x31, 0x00
	.type		$str$23,@object
	.size		$str$23,(__unnamed_1 - $str$23)
$str$23:
        /*0012*/ 	.byte	0x2f, 0x74, 0x6d, 0x70, 0x2f, 0x63, 0x75, 0x74, 0x6c, 0x61, 0x73, 0x73, 0x5f, 0x73, 0x77, 0x65
        /*0022*/ 	.byte	0x65, 0x70, 0x5f, 0x73, 0x72, 0x63, 0x2f, 0x69, 0x6e, 0x63, 0x6c, 0x75, 0x64, 0x65, 0x2f, 0x63
        /*0032*/ 	.byte	0x75, 0x74, 0x6c, 0x61, 0x73, 0x73, 0x2f, 0x67, 0x65, 0x6d, 0x6d, 0x2f, 0x63, 0x6f, 0x6c, 0x6c
        /*0042*/ 	.byte	0x65, 0x63, 0x74, 0x69, 0x76, 0x65, 0x2f, 0x73, 0x6d, 0x39, 0x30, 0x5f, 0x6d, 0x6d, 0x61, 0x5f
        /*0052*/ 	.byte	0x74, 0x6d, 0x61, 0x5f, 0x67, 0x6d, 0x6d, 0x61, 0x5f, 0x73, 0x73, 0x5f, 0x77, 0x61, 0x72, 0x70
        /*0062*/ 	.byte	0x73, 0x70, 0x65, 0x63, 0x69, 0x61, 0x6c, 0x69, 0x7a, 0x65, 0x64, 0x2e, 0x68, 0x70, 0x70, 0x00
	.type		__unnamed_1,@object
	.size		__unnamed_1,(.L_0 - __unnamed_1)
__unnamed_1:
        /*0072*/ 	.byte	0x76, 0x6f, 0x69, 0x64, 0x20, 0x63, 0x75, 0x74, 0x6c, 0x61, 0x73, 0x73, 0x3a, 0x3a, 0x67, 0x65
        /* <DEDUP_REMOVED lines=176> */
        /*0b82*/ 	.byte	0x3a, 0x3a, 0x69, 0x64, 0x65, 0x6e, 0x74, 0x69, 0x74, 0x79, 0x5d, 0x00
.L_0:


//--------------------- .nv.shared._ZN7cutlass13device_kernelINS_4gemm6kernel13GemmUniversalIN4cute5tupleIJiiiiEEENS1_10collective13CollectiveMmaINS1_34MainloopSm90TmaGmmaWarpSpecializedILi3ENS5_IJNS4_1CILi1EEESB_SB_EEENS1_35KernelTmaWarpSpecializedCooperativeEEENS5_IJNSA_ILi128EEENSA_ILi64EEENSA_ILi32EEEEEENS_10tfloat32_tENS5_IJlSB_lEEESJ_SK_NS4_8TiledMMAINS4_8MMA_AtomIJNS4_4SM904GMMA29MMA_64x64x8_F32TF32TF32_SS_TNILNSO_7ScaleInE1ELSQ_1EEEEEENS4_6LayoutINS5_IJNSA_ILi2EEESB_SB_EEENS5_IJSB_NSA_ILi0EEESW_EEEEENS5_IJNS4_10UnderscoreESZ_SZ_EEEEENS4_13SM90_TMA_LOADENS4_14ComposedLayoutINS4_7SwizzleILi3ELi4ELi3EEENS4_18smem_ptr_flag_bitsILi32EEENST_INS5_IJNSA_ILi8EEESH_EEENS5_IJSH_SB_EEEEEEEvNS4_8identityES12_S1C_vS1D_EENS_8epilogue10collective6detail29Sm90TmaWarpSpecializedAdapterINS1G_15DefaultEpilogueISJ_SK_SK_NS1F_6thread17LinearCombinationISJ_Li1EffLNS1K_9ScaleType4KindE0ELNS_15FloatRoundStyleE2ESJ_EENS1_15EpilogueDefaultEEEEEvvEEEEvNT_6ParamsE --------------------------
	.section	.nv.shared._ZN7cutlass13device_kernelINS_4gemm6kernel13GemmUniversalIN4cute5tupleIJiiiiEEENS1_10collective13CollectiveMmaINS1_34MainloopSm90TmaGmmaWarpSpecializedILi3ENS5_IJNS4_1CILi1EEESB_SB_EEENS1_35KernelTmaWarpSpecializedCooperativeEEENS5_IJNSA_ILi128EEENSA_ILi64EEENSA_ILi32EEEEEENS_10tfloat32_tENS5_IJlSB_lEEESJ_SK_NS4_8TiledMMAINS4_8MMA_AtomIJNS4_4SM904GMMA29MMA_64x64x8_F32TF32TF32_SS_TNILNSO_7ScaleInE1ELSQ_1EEEEEENS4_6LayoutINS5_IJNSA_ILi2EEESB_SB_EEENS5_IJSB_NSA_ILi0EEESW_EEEEENS5_IJNS4_10UnderscoreESZ_SZ_EEEEENS4_13SM90_TMA_LOADENS4_14ComposedLayoutINS4_7SwizzleILi3ELi4ELi3EEENS4_18smem_ptr_flag_bitsILi32EEENST_INS5_IJNSA_ILi8EEESH_EEENS5_IJSH_SB_EEEEEEEvNS4_8identityES12_S1C_vS1D_EENS_8epilogue10collective6detail29Sm90TmaWarpSpecializedAdapterINS1G_15DefaultEpilogueISJ_SK_SK_NS1F_6thread17LinearCombinationISJ_Li1EffLNS1K_9ScaleType4KindE0ELNS_15FloatRoundStyleE2ESJ_EENS1_15EpilogueDefaultEEEEEvvEEEEvNT_6ParamsE,"aw",@nobits
	.sectionflags	@""
	.align	16
	.zero		1024


//--------------------- .nv.shared.reserved.0     --------------------------
	.section	.nv.shared.reserved.0,"aw",@nobits
	.weak		__nv_reservedSMEM_offset_0_alias
	.size		__nv_reservedSMEM_offset_0_alias, 0, 0
	.other		__nv_reservedSMEM_offset_0_alias,@"STO_CUDA_RESERVED_SHARED STV_DEFAULT"
__nv_reservedSMEM_offset_0_alias:
	.zero		0


//--------------------- .nv.global                --------------------------
	.section	.nv.global,"aw",@nobits
.nv.global:
	.type		_ZN39_INTERNAL_fb7e1dac_4_k_cu_5229581b_56944cute1_E,@object
	.size		_ZN39_INTERNAL_fb7e1dac_4_k_cu_5229581b_56944cute1_E,(_ZN39_INTERNAL_fb7e1dac_4_k_cu_5229581b_56944cuda3std3__45__cpo6cbeginE - _ZN39_INTERNAL_fb7e1dac_4_k_cu_5229581b_56944cute1_E)
_ZN39_INTERNAL_fb7e1dac_4_k_cu_5229581b_56944cute1_E:
	.zero		1
	.type		_ZN39_INTERNAL_fb7e1dac_4_k_cu_5229581b_56944cuda3std3__45__cpo6cbeginE,@object
	.size		_ZN39_INTERNAL_fb7e1dac_4_k_cu_5229581b_56944cuda3std3__45__cpo6cbeginE,(_ZN39_INTERNAL_fb7e1dac_4_k_cu_5229581b_56944cuda3std3__48in_placeE - _ZN39_INTERNAL_fb7e1dac_4_k_cu_5229581b_56944cuda3std3__45__cpo6cbeginE)
_ZN39_INTERNAL_fb7e1dac_4_k_cu_5229581b_56944cuda3std3__45__cpo6cbeginE:
	.zero		1
	.type		_ZN39_INTERNAL_fb7e1dac_4_k_cu_5229581b_56944cuda3std3__48in_placeE,@object
	.size		_ZN39_INTERNAL_fb7e1dac_4_k_cu_5229581b_56944cuda3std3__48in_placeE,(_ZN39_INTERNAL_fb7e1dac_4_k_cu_5229581b_56944cuda3std6ranges3__45__cpo9iter_moveE - _ZN39_INTERNAL_fb7e1dac_4_k_cu_5229581b_56944cuda3std3__48in_placeE)
_ZN39_INTERNAL_fb7e1dac_4_k_cu_5229581b_56944cuda3std3__48in_placeE:
	.zero		1
	.type		_ZN39_INTERNAL_fb7e1dac_4_k_cu_5229581b_56944cuda3std6ranges3__45__cpo9iter_moveE,@object
	.size		_ZN39_INTERNAL_fb7e1dac_4_k_cu_5229581b_56944cuda3std6ranges3__45__cpo9iter_moveE,(_ZN39_INTERNAL_fb7e1dac_4_k_cu_5229581b_56944cuda3std3__45__cpo5beginE - _ZN39_INTERNAL_fb7e1dac_4_k_cu_5229581b_56944cuda3std6ranges3__45__cpo9iter_moveE)
_ZN39_INTERNAL_fb7e1dac_4_k_cu_5229581b_56944cuda3std6ranges3__45__cpo9iter_moveE:
	.zero		1
	.type		_ZN39_INTERNAL_fb7e1dac_4_k_cu_5229581b_56944cuda3std3__45__cpo5beginE,@object
	.size		_ZN39_INTERNAL_fb7e1dac_4_k_cu_5229581b_56944cuda3std3__45__cpo5beginE,(_ZN39_INTERNAL_fb7e1dac_4_k_cu_5229581b_56944cuda3std3__441_GLOBAL__N__fb7e1dac_4_k_cu_5229581b_56946ignoreE - _ZN39_INTERNAL_fb7e1dac_4_k_cu_5229581b_56944cuda3std3__45__cpo5beginE)
_ZN39_INTERNAL_fb7e1dac_4_k_cu_5229581b_56944cuda3std3__45__cpo5beginE:
	.zero		1
	.type		_ZN39_INTERNAL_fb7e1dac_4_k_cu_5229581b_56944cuda3std3__441_GLOBAL__N__fb7e1dac_4_k_cu_5229581b_56946ignoreE,@object
	.size		_ZN39_INTERNAL_fb7e1dac_4_k_cu_5229581b_56944cuda3std3__441_GLOBAL__N__fb7e1dac_4_k_cu_5229581b_56946ignoreE,(_ZN39_INTERNAL_fb7e1dac_4_k_cu_5229581b_56944cute7productE - _ZN39_INTERNAL_fb7e1dac_4_k_cu_5229581b_56944cuda3std3__441_GLOBAL__N__fb7e1dac_4_k_cu_5229581b_56946ignoreE)
_ZN39_INTERNAL_fb7e1dac_4_k_cu_5229581b_56944cuda3std3__441_GLOBAL__N__fb7e1dac_4_k_cu_5229581b_56946ignoreE:
	.zero		1
	.type		_ZN39_INTERNAL_fb7e1dac_4_k_cu_5229581b_56944cute7productE,@object
	.size		_ZN39_INTERNAL_fb7e1dac_4_k_cu_5229581b_56944cute7productE,(_ZN39_INTERNAL_fb7e1dac_4_k_cu_5229581b_56944cuda3std3__45__cpo3endE - _ZN39_INTERNAL_fb7e1dac_4_k_cu_5229581b_56944cute7productE)
_ZN39_INTERNAL_fb7e1dac_4_k_cu_5229581b_56944cute7productE:
	.zero		1
	.type		_ZN39_INTERNAL_fb7e1dac_4_k_cu_5229581b_56944cuda3std3__45__cpo3endE,@object
	.size		_ZN39_INTERNAL_fb7e1dac_4_k_cu_5229581b_56944cuda3std3__45__cpo3endE,(_ZN39_INTERNAL_fb7e1dac_4_k_cu_5229581b_56944cuda3std3__419piecewise_constructE - _ZN39_INTERNAL_fb7e1dac_4_k_cu_5229581b_56944cuda3std3__45__cpo3endE)
_ZN39_INTERNAL_fb7e1dac_4_k_cu_5229581b_56944cuda3std3__45__cpo3endE:
	.zero		1
	.type		_ZN39_INTERNAL_fb7e1dac_4_k_cu_5229581b_56944cuda3std3__419piecewise_constructE,@object
	.size		_ZN39_INTERNAL_fb7e1dac_4_k_cu_5229581b_56944cuda3std3__419piecewise_constructE,(_ZN39_INTERNAL_fb7e1dac_4_k_cu_5229581b_56944cuda3std3__45__cpo4cendE - _ZN39_INTERNAL_fb7e1dac_4_k_cu_5229581b_56944cuda3std3__419piecewise_constructE)
_ZN39_INTERNAL_fb7e1dac_4_k_cu_5229581b_56944cuda3std3__419piecewise_constructE:
	.zero		1
	.type		_ZN39_INTERNAL_fb7e1dac_4_k_cu_5229581b_56944cuda3std3__45__cpo4cendE,@object
	.size		_ZN39_INTERNAL_fb7e1dac_4_k_cu_5229581b_56944cuda3std3__45__cpo4cendE,(_ZN39_INTERNAL_fb7e1dac_4_k_cu_5229581b_56944cuda3std6ranges3__45__cpo4swapE - _ZN39_INTERNAL_fb7e1dac_4_k_cu_5229581b_56944cuda3std3__45__cpo4cendE)
_ZN39_INTERNAL_fb7e1dac_4_k_cu_5229581b_56944cuda3std3__45__cpo4cendE:
	.zero		1
	.type		_ZN39_INTERNAL_fb7e1dac_4_k_cu_5229581b_56944cuda3std6ranges3__45__cpo4swapE,@object
	.size		_ZN39_INTERNAL_fb7e1dac_4_k_cu_5229581b_56944cuda3std6ranges3__45__cpo4swapE,(.L_8 - _ZN39_INTERNAL_fb7e1dac_4_k_cu_5229581b_56944cuda3std6ranges3__45__cpo4swapE)
_ZN39_INTERNAL_fb7e1dac_4_k_cu_5229581b_56944cuda3std6ranges3__45__cpo4swapE:
	.zero		1
.L_8:


//--------------------- .nv.constant0._ZN7cutlass13device_kernelINS_4gemm6kernel13GemmUniversalIN4cute5tupleIJiiiiEEENS1_10collective13CollectiveMmaINS1_34MainloopSm90TmaGmmaWarpSpecializedILi3ENS5_IJNS4_1CILi1EEESB_SB_EEENS1_35KernelTmaWarpSpecializedCooperativeEEENS5_IJNSA_ILi128EEENSA_ILi64EEENSA_ILi32EEEEEENS_10tfloat32_tENS5_IJlSB_lEEESJ_SK_NS4_8TiledMMAINS4_8MMA_AtomIJNS4_4SM904GMMA29MMA_64x64x8_F32TF32TF32_SS_TNILNSO_7ScaleInE1ELSQ_1EEEEEENS4_6LayoutINS5_IJNSA_ILi2EEESB_SB_EEENS5_IJSB_NSA_ILi0EEESW_EEEEENS5_IJNS4_10UnderscoreESZ_SZ_EEEEENS4_13SM90_TMA_LOADENS4_14ComposedLayoutINS4_7SwizzleILi3ELi4ELi3EEENS4_18smem_ptr_flag_bitsILi32EEENST_INS5_IJNSA_ILi8EEESH_EEENS5_IJSH_SB_EEEEEEEvNS4_8identityES12_S1C_vS1D_EENS_8epilogue10collective6detail29Sm90TmaWarpSpecializedAdapterINS1G_15DefaultEpilogueISJ_SK_SK_NS1F_6thread17LinearCombinationISJ_Li1EffLNS1K_9ScaleType4KindE0ELNS_15FloatRoundStyleE2ESJ_EENS1_15EpilogueDefaultEEEEEvvEEEEvNT_6ParamsE --------------------------
	.section	.nv.constant0._ZN7cutlass13device_kernelINS_4gemm6kernel13GemmUniversalIN4cute5tupleIJiiiiEEENS1_10collective13CollectiveMmaINS1_34MainloopSm90TmaGmmaWarpSpecializedILi3ENS5_IJNS4_1CILi1EEESB_SB_EEENS1_35KernelTmaWarpSpecializedCooperativeEEENS5_IJNSA_ILi128EEENSA_ILi64EEENSA_ILi32EEEEEENS_10tfloat32_tENS5_IJlSB_lEEESJ_SK_NS4_8TiledMMAINS4_8MMA_AtomIJNS4_4SM904GMMA29MMA_64x64x8_F32TF32TF32_SS_TNILNSO_7ScaleInE1ELSQ_1EEEEEENS4_6LayoutINS5_IJNSA_ILi2EEESB_SB_EEENS5_IJSB_NSA_ILi0EEESW_EEEEENS5_IJNS4_10UnderscoreESZ_SZ_EEEEENS4_13SM90_TMA_LOADENS4_14ComposedLayoutINS4_7SwizzleILi3ELi4ELi3EEENS4_18smem_ptr_flag_bitsILi32EEENST_INS5_IJNSA_ILi8EEESH_EEENS5_IJSH_SB_EEEEEEEvNS4_8identityES12_S1C_vS1D_EENS_8epilogue10collective6detail29Sm90TmaWarpSpecializedAdapterINS1G_15DefaultEpilogueISJ_SK_SK_NS1F_6thread17LinearCombinationISJ_Li1EffLNS1K_9ScaleType4KindE0ELNS_15FloatRoundStyleE2ESJ_EENS1_15EpilogueDefaultEEEEEvvEEEEvNT_6ParamsE,"a",@progbits
	.sectionflags	@""
	.align	4
.nv.constant0._ZN7cutlass13device_kernelINS_4gemm6kernel13GemmUniversalIN4cute5tupleIJiiiiEEENS1_10collective13CollectiveMmaINS1_34MainloopSm90TmaGmmaWarpSpecializedILi3ENS5_IJNS4_1CILi1EEESB_SB_EEENS1_35KernelTmaWarpSpecializedCooperativeEEENS5_IJNSA_ILi128EEENSA_ILi64EEENSA_ILi32EEEEEENS_10tfloat32_tENS5_IJlSB_lEEESJ_SK_NS4_8TiledMMAINS4_8MMA_AtomIJNS4_4SM904GMMA29MMA_64x64x8_F32TF32TF32_SS_TNILNSO_7ScaleInE1ELSQ_1EEEEEENS4_6LayoutINS5_IJNSA_ILi2EEESB_SB_EEENS5_IJSB_NSA_ILi0EEESW_EEEEENS5_IJNS4_10UnderscoreESZ_SZ_EEEEENS4_13SM90_TMA_LOADENS4_14ComposedLayoutINS4_7SwizzleILi3ELi4ELi3EEENS4_18smem_ptr_flag_bitsILi32EEENST_INS5_IJNSA_ILi8EEESH_EEENS5_IJSH_SB_EEEEEEEvNS4_8identityES12_S1C_vS1D_EENS_8epilogue10collective6detail29Sm90TmaWarpSpecializedAdapterINS1G_15DefaultEpilogueISJ_SK_SK_NS1F_6thread17LinearCombinationISJ_Li1EffLNS1K_9ScaleType4KindE0ELNS_15FloatRoundStyleE2ESJ_EENS1_15EpilogueDefaultEEEEEvvEEEEvNT_6ParamsE:
	.zero		1664


//--------------------- SYMBOLS --------------------------

	.type		.nv.reservedSmem.offset0,@object
	.size		.nv.reservedSmem.offset0,0x4
	.type		__assertfail,@function
